	.target	sm_90a

	.elftype	@"ET_EXEC"


//--------------------- .note.nv.tkinfo           --------------------------
	.section	.note.nv.tkinfo,"",@"SHT_NOTE"
	.sectionflags	@"SHF_NOTE_NV_TKINFO"
	.tkinfo
        /*0018*/ 	.word	0x00000002
        /*0030*/ 	.string	""
        /*0030*/ 	.string	"ptxas"
        /*0030*/ 	.string	"Cuda compilation tools, release 13.0, V13.0.88"
        /*0030*/ 	.string	"Build cuda_13.0.r13.0/compiler.36424714_0"
        /*0030*/ 	.string	"-arch sm_90a -m 64 "



//--------------------- .note.nv.cuinfo           --------------------------
	.section	.note.nv.cuinfo,"",@"SHT_NOTE"
	.sectionflags	@"SHF_NOTE_NV_CUINFO"
        /*0018*/ 	.short	0x0002
        /*001a*/ 	.short	0x005a
        /*001c*/ 	.short	0x0082
	.zero		2


//--------------------- .nv.info                  --------------------------
	.section	.nv.info,"",@"SHT_CUDA_INFO"
	.align	4


	//----- nvinfo : EIATTR_REGCOUNT
	.align		4
        /*0000*/ 	.byte	0x04, 0x2f
        /*0002*/ 	.short	(.L_15 - .L_14)
	.align		4
.L_14:
        /*0004*/ 	.word	index@(_ZN7cutlass13device_kernelINS_4gemm6kernel13GemmUniversalIN4cute5tupleIJiiiiEEENS1_10collective13CollectiveMmaINS1_34MainloopSm90TmaGmmaWarpSpecializedILi2ENS5_IJNS4_1CILi1EEESB_SB_EEENS1_32KernelTmaWarpSpecializedPingpongEEENS5_IJNSA_ILi64EEENSA_ILi256EEESF_EEENS_6half_tENS5_IJlSB_lEEESI_SJ_NS4_8TiledMMAINS4_8MMA_AtomIJNS4_4SM904GMMA26MMA_64x256x16_F32F16F16_SSILNSN_5MajorE0ELSP_0ELNSN_7ScaleInE1ELSQ_1EEEEEENS4_6LayoutISC_NS5_IJNSA_ILi0EEESU_SU_EEEEENS5_IJNS4_10UnderscoreESX_SX_EEEEENS4_13SM90_TMA_LOADENS4_14ComposedLayoutINS4_7SwizzleILi3ELi4ELi3EEENS4_18smem_ptr_flag_bitsILi16EEENST_INS5_IJNSA_ILi8EEESF_EEENS5_IJSF_SB_EEEEEEEvNS4_8identityES10_S1A_vS1B_EENS_8epilogue10collective6detail29Sm90TmaWarpSpecializedAdapterINS1E_15DefaultEpilogueISI_SJ_SJ_NS1D_6thread17LinearCombinationISI_Li1EffLNS1I_9ScaleType4KindE0ELNS_15FloatRoundStyleE2ESI_EENS1_15EpilogueDefaultEEEEEvvEEEEvNT_6ParamsE)
        /*0008*/ 	.word	0x000000a8


	//----- nvinfo : EIATTR_FRAME_SIZE
	.align		4
.L_15:
        /*000c*/ 	.byte	0x04, 0x11
        /*000e*/ 	.short	(.L_17 - .L_16)
	.align		4
.L_16:
        /*0010*/ 	.word	index@(_ZN7cutlass13device_kernelINS_4gemm6kernel13GemmUniversalIN4cute5tupleIJiiiiEEENS1_10collective13CollectiveMmaINS1_34MainloopSm90TmaGmmaWarpSpecializedILi2ENS5_IJNS4_1CILi1EEESB_SB_EEENS1_32KernelTmaWarpSpecializedPingpongEEENS5_IJNSA_ILi64EEENSA_ILi256EEESF_EEENS_6half_tENS5_IJlSB_lEEESI_SJ_NS4_8TiledMMAINS4_8MMA_AtomIJNS4_4SM904GMMA26MMA_64x256x16_F32F16F16_SSILNSN_5MajorE0ELSP_0ELNSN_7ScaleInE1ELSQ_1EEEEEENS4_6LayoutISC_NS5_IJNSA_ILi0EEESU_SU_EEEEENS5_IJNS4_10UnderscoreESX_SX_EEEEENS4_13SM90_TMA_LOADENS4_14ComposedLayoutINS4_7SwizzleILi3ELi4ELi3EEENS4_18smem_ptr_flag_bitsILi16EEENST_INS5_IJNSA_ILi8EEESF_EEENS5_IJSF_SB_EEEEEEEvNS4_8identityES10_S1A_vS1B_EENS_8epilogue10collective6detail29Sm90TmaWarpSpecializedAdapterINS1E_15DefaultEpilogueISI_SJ_SJ_NS1D_6thread17LinearCombinationISI_Li1EffLNS1I_9ScaleType4KindE0ELNS_15FloatRoundStyleE2ESI_EENS1_15EpilogueDefaultEEEEEvvEEEEvNT_6ParamsE)
        /*0014*/ 	.word	0x00000000


	//----- nvinfo : EIATTR_MIN_STACK_SIZE
	.align		4
.L_17:
        /*0018*/ 	.byte	0x04, 0x12
        /*001a*/ 	.short	(.L_19 - .L_18)
	.align		4
.L_18:
        /*001c*/ 	.word	index@(_ZN7cutlass13device_kernelINS_4gemm6kernel13GemmUniversalIN4cute5tupleIJiiiiEEENS1_10collective13CollectiveMmaINS1_34MainloopSm90TmaGmmaWarpSpecializedILi2ENS5_IJNS4_1CILi1EEESB_SB_EEENS1_32KernelTmaWarpSpecializedPingpongEEENS5_IJNSA_ILi64EEENSA_ILi256EEESF_EEENS_6half_tENS5_IJlSB_lEEESI_SJ_NS4_8TiledMMAINS4_8MMA_AtomIJNS4_4SM904GMMA26MMA_64x256x16_F32F16F16_SSILNSN_5MajorE0ELSP_0ELNSN_7ScaleInE1ELSQ_1EEEEEENS4_6LayoutISC_NS5_IJNSA_ILi0EEESU_SU_EEEEENS5_IJNS4_10UnderscoreESX_SX_EEEEENS4_13SM90_TMA_LOADENS4_14ComposedLayoutINS4_7SwizzleILi3ELi4ELi3EEENS4_18smem_ptr_flag_bitsILi16EEENST_INS5_IJNSA_ILi8EEESF_EEENS5_IJSF_SB_EEEEEEEvNS4_8identityES10_S1A_vS1B_EENS_8epilogue10collective6detail29Sm90TmaWarpSpecializedAdapterINS1E_15DefaultEpilogueISI_SJ_SJ_NS1D_6thread17LinearCombinationISI_Li1EffLNS1I_9ScaleType4KindE0ELNS_15FloatRoundStyleE2ESI_EENS1_15EpilogueDefaultEEEEEvvEEEEvNT_6ParamsE)
        /*0020*/ 	.word	0x00000000
.L_19:


//--------------------- .nv.compat                --------------------------
	.section	.nv.compat,"",@"SHT_CUDA_COMPAT_INFO"
	.align	4
        /*0000*/ 	.byte	0x02, 0x09, 0x01, 0x00, 0x02, 0x02, 0x04, 0x00, 0x02, 0x05, 0x05, 0x00, 0x03, 0x07, 0x01, 0x01
        /*0010*/ 	.byte	0x02, 0x03, 0x01, 0x00, 0x02, 0x06, 0x01, 0x00, 0x04, 0x0b, 0x08, 0x00, 0x00, 0x00, 0x00, 0x00
        /*0020*/ 	.byte	0x00, 0x00, 0x00, 0x00


//--------------------- .nv.info._ZN7cutlass13device_kernelINS_4gemm6kernel13GemmUniversalIN4cute5tupleIJiiiiEEENS1_10collective13CollectiveMmaINS1_34MainloopSm90TmaGmmaWarpSpecializedILi2ENS5_IJNS4_1CILi1EEESB_SB_EEENS1_32KernelTmaWarpSpecializedPingpongEEENS5_IJNSA_ILi64EEENSA_ILi256EEESF_EEENS_6half_tENS5_IJlSB_lEEESI_SJ_NS4_8TiledMMAINS4_8MMA_AtomIJNS4_4SM904GMMA26MMA_64x256x16_F32F16F16_SSILNSN_5MajorE0ELSP_0ELNSN_7ScaleInE1ELSQ_1EEEEEENS4_6LayoutISC_NS5_IJNSA_ILi0EEESU_SU_EEEEENS5_IJNS4_10UnderscoreESX_SX_EEEEENS4_13SM90_TMA_LOADENS4_14ComposedLayoutINS4_7SwizzleILi3ELi4ELi3EEENS4_18smem_ptr_flag_bitsILi16EEENST_INS5_IJNSA_ILi8EEESF_EEENS5_IJSF_SB_EEEEEEEvNS4_8identityES10_S1A_vS1B_EENS_8epilogue10collective6detail29Sm90TmaWarpSpecializedAdapterINS1E_15DefaultEpilogueISI_SJ_SJ_NS1D_6thread17LinearCombinationISI_Li1EffLNS1I_9ScaleType4KindE0ELNS_15FloatRoundStyleE2ESI_EENS1_15EpilogueDefaultEEEEEvvEEEEvNT_6ParamsE --------------------------
	.section	.nv.info._ZN7cutlass13device_kernelINS_4gemm6kernel13GemmUniversalIN4cute5tupleIJiiiiEEENS1_10collective13CollectiveMmaINS1_34MainloopSm90TmaGmmaWarpSpecializedILi2ENS5_IJNS4_1CILi1EEESB_SB_EEENS1_32KernelTmaWarpSpecializedPingpongEEENS5_IJNSA_ILi64EEENSA_ILi256EEESF_EEENS_6half_tENS5_IJlSB_lEEESI_SJ_NS4_8TiledMMAINS4_8MMA_AtomIJNS4_4SM904GMMA26MMA_64x256x16_F32F16F16_SSILNSN_5MajorE0ELSP_0ELNSN_7ScaleInE1ELSQ_1EEEEEENS4_6LayoutISC_NS5_IJNSA_ILi0EEESU_SU_EEEEENS5_IJNS4_10UnderscoreESX_SX_EEEEENS4_13SM90_TMA_LOADENS4_14ComposedLayoutINS4_7SwizzleILi3ELi4ELi3EEENS4_18smem_ptr_flag_bitsILi16EEENST_INS5_IJNSA_ILi8EEESF_EEENS5_IJSF_SB_EEEEEEEvNS4_8identityES10_S1A_vS1B_EENS_8epilogue10collective6detail29Sm90TmaWarpSpecializedAdapterINS1E_15DefaultEpilogueISI_SJ_SJ_NS1D_6thread17LinearCombinationISI_Li1EffLNS1I_9ScaleType4KindE0ELNS_15FloatRoundStyleE2ESI_EENS1_15EpilogueDefaultEEEEEvvEEEEvNT_6ParamsE,"",@"SHT_CUDA_INFO"
	.sectionflags	@""
	.align	4


	//----- nvinfo : EIATTR_CUDA_API_VERSION
	.align		4
        /*0000*/ 	.byte	0x04, 0x37
        /*0002*/ 	.short	(.L_21 - .L_20)
.L_20:
        /*0004*/ 	.word	0x00000082


	//----- nvinfo : EIATTR_KPARAM_INFO
	.align		4
.L_21:
        /*0008*/ 	.byte	0x04, 0x17
        /*000a*/ 	.short	(.L_23 - .L_22)
.L_22:
        /*000c*/ 	.word	0x00000000
        /*0010*/ 	.short	0x0000
        /*0012*/ 	.short	0x0070
        /*0014*/ 	.byte	0x00, 0xf0, 0x01, 0x10


	//----- nvinfo : EIATTR_SPARSE_MMA_MASK
	.align		4
.L_23:
        /*0018*/ 	.byte	0x03, 0x50
        /*001a*/ 	.short	0x0000


	//----- nvinfo : EIATTR_MAXREG_COUNT
	.align		4
        /*001c*/ 	.byte	0x03, 0x1b
        /*001e*/ 	.short	0x00a8


	//----- nvinfo : EIATTR_NUM_BARRIERS
	.align		4
        /*0020*/ 	.byte	0x02, 0x4c
        /*0022*/ 	.byte	0x01
	.zero		1


	//----- nvinfo : EIATTR_EXTERNS
	.align		4
        /*0024*/ 	.byte	0x04, 0x0f
        /*0026*/ 	.short	(.L_25 - .L_24)


	//   ....[0]....
	.align		4
.L_24:
        /*0028*/ 	.word	index@(__assertfail)


	//----- nvinfo : EIATTR_MERCURY_ISA_VERSION
	.align		4
.L_25:
        /*002c*/ 	.byte	0x03, 0x5f
        /*002e*/ 	.short	0x0101


	//----- nvinfo : EIATTR_INT_WARP_WIDE_INSTR_OFFSETS
	.align		4
        /*0030*/ 	.byte	0x04, 0x31
        /*0032*/ 	.short	(.L_27 - .L_26)


	//   ....[0]....
.L_26:
        /*0034*/ 	.word	0x00000430


	//   ....[1]....
        /*0038*/ 	.word	0x00000450


	//   ....[2]....
        /*003c*/ 	.word	0x000004d0


	//   ....[3]....
        /*0040*/ 	.word	0x000004e0


	//   ....[4]....
        /*0044*/ 	.word	0x000004f0


	//   ....[5]....
        /*0048*/ 	.word	0x00000510


	//   ....[6]....
        /*004c*/ 	.word	0x00000570


	//   ....[7]....
        /*0050*/ 	.word	0x00000590


	//----- nvinfo : EIATTR_COOP_GROUP_MASK_REGIDS
	.align		4
.L_27:
        /*0054*/ 	.byte	0x04, 0x29
        /*0056*/ 	.short	(.L_29 - .L_28)


	//   ....[0]....
.L_28:
        /*0058*/ 	.word	0xffffffff


	//   ....[1]....
        /*005c*/ 	.word	0xffffffff


	//   ....[2]....
        /*0060*/ 	.word	0xffffffff


	//   ....[3]....
        /*0064*/ 	.word	0xffffffff


	//   ....[4]....
        /*0068*/ 	.word	0xffffffff


	//   ....[5]....
        /*006c*/ 	.word	0xffffffff


	//----- nvinfo : EIATTR_COOP_GROUP_INSTR_OFFSETS
	.align		4
.L_29:
        /*0070*/ 	.byte	0x04, 0x28
        /*0072*/ 	.short	(.L_31 - .L_30)


	//   ....[0]....
.L_30:
        /*0074*/ 	.word	0x00000050


	//   ....[1]....
        /*0078*/ 	.word	0x00000080


	//   ....[2]....
        /*007c*/ 	.word	0x00000180


	//   ....[3]....
        /*0080*/ 	.word	0x00000350


	//   ....[4]....
        /*0084*/ 	.word	0x00000390


	//   ....[5]....
        /*0088*/ 	.word	0x000003d0


	//----- nvinfo : EIATTR_REG_RECONFIG
	.align		4
.L_31:
        /*008c*/ 	.byte	0x01, 0x54
	.zero		2


	//----- nvinfo : EIATTR_SYSCALL_OFFSETS
	.align		4
        /*0090*/ 	.byte	0x04, 0x46
        /*0092*/ 	.short	(.L_33 - .L_32)


	//   ....[0]....
.L_32:
        /*0094*/ 	.word	0x00001650


	//----- nvinfo : EIATTR_MBARRIER_INSTR_OFFSETS
	.align		4
.L_33:
        /*0098*/ 	.byte	0x04, 0x39
        /*009a*/ 	.short	(.L_35 - .L_34)


	//   ....[0]....
.L_34:
        /*009c*/ 	.word	0x00000300
        /*00a0*/ 	.word	0x000000ff
        /*00a4*/ 	.word	0x00000000
        /*00a8*/ 	.short	0x0100
        /*00aa*/ 	.byte	0x09
	.zero		1


	//   ....[1]....
        /*00ac*/ 	.word	0x00000310
        /*00b0*/ 	.word	0x000000ff
        /*00b4*/ 	.word	0x00000010
        /*00b8*/ 	.short	0x0100
        /*00ba*/ 	.byte	0x09
	.zero		1


	//   ....[2]....
        /*00bc*/ 	.word	0x00000320
        /*00c0*/ 	.word	0x000000ff
        /*00c4*/ 	.word	0x00000008
        /*00c8*/ 	.short	0x0100
        /*00ca*/ 	.byte	0x09
	.zero		1


	//   ....[3]....
        /*00cc*/ 	.word	0x00000330
        /*00d0*/ 	.word	0x000000ff
        /*00d4*/ 	.word	0x00000018
        /*00d8*/ 	.short	0x0100
        /*00da*/ 	.byte	0x09
	.zero		1


	//   ....[4]....
        /*00dc*/ 	.word	0x000005b0
        /*00e0*/ 	.word	0x000000ff
        /*00e4*/ 	.word	0x00000050
        /*00e8*/ 	.short	0x0100
        /*00ea*/ 	.byte	0x09
	.zero		1


	//   ....[5]....
        /*00ec*/ 	.word	0x000005c0
        /*00f0*/ 	.word	0x000000ff
        /*00f4*/ 	.word	0x00000058
        /*00f8*/ 	.short	0x0100
        /*00fa*/ 	.byte	0x09
	.zero		1


	//   ....[6]....
        /*00fc*/ 	.word	0x00000600
        /*0100*/ 	.word	0x000000ff
        /*0104*/ 	.word	0x00000030
        /*0108*/ 	.short	0x0100
        /*010a*/ 	.byte	0x0a
	.zero		1


	//   ....[7]....
        /*010c*/ 	.word	0x00000620
        /*0110*/ 	.word	0x000000ff
        /*0114*/ 	.word	0x00000038
        /*0118*/ 	.short	0x0100
        /*011a*/ 	.byte	0x0a
	.zero		1


	//   ....[8]....
        /*011c*/ 	.word	0x00000630
        /*0120*/ 	.word	0x000000ff
        /*0124*/ 	.word	0x00000040
        /*0128*/ 	.short	0x0100
        /*012a*/ 	.byte	0x0a
	.zero		1


	//   ....[9]....
        /*012c*/ 	.word	0x00000640
        /*0130*/ 	.word	0x000000ff
        /*0134*/ 	.word	0x00000048
        /*0138*/ 	.short	0x0100
        /*013a*/ 	.byte	0x0a
	.zero		1


	//   ....[10]....
        /*013c*/ 	.word	0x00001530
        /*0140*/ 	.word	0x0000009b
        /*0144*/ 	.word	0x00000000
        /*0148*/ 	.short	0x010a
        /*014a*/ 	.byte	0x2d
	.zero		1


	//   ....[11]....
        /*014c*/ 	.word	0x000016e0
        /*0150*/ 	.word	0x00000003
        /*0154*/ 	.word	0x00000000
        /*0158*/ 	.short	0x010a
        /*015a*/ 	.byte	0x3f
	.zero		1


	//   ....[12]....
        /*015c*/ 	.word	0x00001740
        /*0160*/ 	.word	0x00000003
        /*0164*/ 	.word	0x00000000
        /*0168*/ 	.short	0x010a
        /*016a*/ 	.byte	0x3f
	.zero		1


	//   ....[13]....
        /*016c*/ 	.word	0x00001ad0
        /*0170*/ 	.word	0x000000ff
        /*0174*/ 	.word	0x00000000
        /*0178*/ 	.short	0x010a
        /*017a*/ 	.byte	0x04
	.zero		1


	//   ....[14]....
        /*017c*/ 	.word	0x00001b10
        /*0180*/ 	.word	0x000000ff
        /*0184*/ 	.word	0x00000000
        /*0188*/ 	.short	0x010a
        /*018a*/ 	.byte	0x04
	.zero		1


	//   ....[15]....
        /*018c*/ 	.word	0x00001db0
        /*0190*/ 	.word	0x000000ff
        /*0194*/ 	.word	0x00000000
        /*0198*/ 	.short	0x0101
        /*019a*/ 	.byte	0x04
	.zero		1


	//   ....[16]....
        /*019c*/ 	.word	0x00001ea0
        /*01a0*/ 	.word	0x0000009c
        /*01a4*/ 	.word	0x00000000
        /*01a8*/ 	.short	0x0101
        /*01aa*/ 	.byte	0x32
	.zero		1


	//   ....[17]....
        /*01ac*/ 	.word	0x00001f70
        /*01b0*/ 	.word	0x000000ff
        /*01b4*/ 	.word	0x00000000
        /*01b8*/ 	.short	0x0101
        /*01ba*/ 	.byte	0x04
	.zero		1


	//   ....[18]....
        /*01bc*/ 	.word	0x00002020
        /*01c0*/ 	.word	0x0000009b
        /*01c4*/ 	.word	0x00000010
        /*01c8*/ 	.short	0x010a
        /*01ca*/ 	.byte	0x2d
	.zero		1


	//   ....[19]....
        /*01cc*/ 	.word	0x00009e10
        /*01d0*/ 	.word	0x0000009e
        /*01d4*/ 	.word	0x00000000
        /*01d8*/ 	.short	0x0101
        /*01da*/ 	.byte	0x32
	.zero		1


	//   ....[20]....
        /*01dc*/ 	.word	0x0000a7f0
        /*01e0*/ 	.word	0x00000007
        /*01e4*/ 	.word	0x00000010
        /*01e8*/ 	.short	0x010a
        /*01ea*/ 	.byte	0x3f
	.zero		1


	//   ....[21]....
        /*01ec*/ 	.word	0x0000ab90
        /*01f0*/ 	.word	0x00000003
        /*01f4*/ 	.word	0x00000058
        /*01f8*/ 	.short	0x0101
        /*01fa*/ 	.byte	0x3f
	.zero		1


	//   ....[22]....
        /*01fc*/ 	.word	0x0000b300
        /*0200*/ 	.word	0x00000007
        /*0204*/ 	.word	0x00000000
        /*0208*/ 	.short	0x010a
        /*020a*/ 	.byte	0x3f
	.zero		1


	//   ....[23]....
        /*020c*/ 	.word	0x0000b380
        /*0210*/ 	.word	0x00000003
        /*0214*/ 	.word	0x00000000
        /*0218*/ 	.short	0x010a
        /*021a*/ 	.byte	0x3f
	.zero		1


	//   ....[24]....
        /*021c*/ 	.word	0x0000b3e0
        /*0220*/ 	.word	0x0000009d
        /*0224*/ 	.word	0x00000000
        /*0228*/ 	.short	0x010a
        /*022a*/ 	.byte	0x3f
	.zero		1


	//   ....[25]....
        /*022c*/ 	.word	0x0000b430
        /*0230*/ 	.word	0x00000003
        /*0234*/ 	.word	0x00000000
        /*0238*/ 	.short	0x010a
        /*023a*/ 	.byte	0x3f
	.zero		1


	//   ....[26]....
        /*023c*/ 	.word	0x0000b490
        /*0240*/ 	.word	0x00000004
        /*0244*/ 	.word	0x00000000
        /*0248*/ 	.short	0x010a
        /*024a*/ 	.byte	0x3f
	.zero		1


	//   ....[27]....
        /*024c*/ 	.word	0x0000b4e0
        /*0250*/ 	.word	0x0000009d
        /*0254*/ 	.word	0x00000010
        /*0258*/ 	.short	0x010a
        /*025a*/ 	.byte	0x3f
	.zero		1


	//   ....[28]....
        /*025c*/ 	.word	0x0000b5b0
        /*0260*/ 	.word	0x00000007
        /*0264*/ 	.word	0x00000010
        /*0268*/ 	.short	0x010a
        /*026a*/ 	.byte	0x3f
	.zero		1


	//   ....[29]....
        /*026c*/ 	.word	0x0000b680
        /*0270*/ 	.word	0x00000007
        /*0274*/ 	.word	0x00000000
        /*0278*/ 	.short	0x010a
        /*027a*/ 	.byte	0x3f
	.zero		1


	//----- nvinfo : EIATTR_NUM_MBARRIERS
	.align		4
.L_35:
        /*027c*/ 	.byte	0x03, 0x38
        /*027e*/ 	.short	0x000a


	//----- nvinfo : EIATTR_EXIT_INSTR_OFFSETS
	.align		4
        /*0280*/ 	.byte	0x04, 0x1c
        /*0282*/ 	.short	(.L_37 - .L_36)


	//   ....[0]....
.L_36:
        /*0284*/ 	.word	0x00001200


	//   ....[1]....
        /*0288*/ 	.word	0x00001260


	//   ....[2]....
        /*028c*/ 	.word	0x0000a520


	//   ....[3]....
        /*0290*/ 	.word	0x0000a550


	//   ....[4]....
        /*0294*/ 	.word	0x0000b3d0


	//----- nvinfo : EIATTR_MAX_THREADS
	.align		4
.L_37:
        /*0298*/ 	.byte	0x04, 0x05
        /*029a*/ 	.short	(.L_39 - .L_38)
.L_38:
        /*029c*/ 	.word	0x00000180
        /*02a0*/ 	.word	0x00000001
        /*02a4*/ 	.word	0x00000001


	//----- nvinfo : EIATTR_CRS_STACK_SIZE
	.align		4
.L_39:
        /*02a8*/ 	.byte	0x04, 0x1e
        /*02aa*/ 	.short	(.L_41 - .L_40)
.L_40:
        /*02ac*/ 	.word	0x00000000


	//----- nvinfo : EIATTR_CBANK_PARAM_SIZE
	.align		4
.L_41:
        /*02b0*/ 	.byte	0x03, 0x19
        /*02b2*/ 	.short	0x0470


	//----- nvinfo : EIATTR_PARAM_CBANK
	.align		4
        /*02b4*/ 	.byte	0x04, 0x0a
        /*02b6*/ 	.short	(.L_43 - .L_42)
	.align		4
.L_42:
        /*02b8*/ 	.word	index@(.nv.constant0._ZN7cutlass13device_kernelINS_4gemm6kernel13GemmUniversalIN4cute5tupleIJiiiiEEENS1_10collective13CollectiveMmaINS1_34MainloopSm90TmaGmmaWarpSpecializedILi2ENS5_IJNS4_1CILi1EEESB_SB_EEENS1_32KernelTmaWarpSpecializedPingpongEEENS5_IJNSA_ILi64EEENSA_ILi256EEESF_EEENS_6half_tENS5_IJlSB_lEEESI_SJ_NS4_8TiledMMAINS4_8MMA_AtomIJNS4_4SM904GMMA26MMA_64x256x16_F32F16F16_SSILNSN_5MajorE0ELSP_0ELNSN_7ScaleInE1ELSQ_1EEEEEENS4_6LayoutISC_NS5_IJNSA_ILi0EEESU_SU_EEEEENS5_IJNS4_10UnderscoreESX_SX_EEEEENS4_13SM90_TMA_LOADENS4_14ComposedLayoutINS4_7SwizzleILi3ELi4ELi3EEENS4_18smem_ptr_flag_bitsILi16EEENST_INS5_IJNSA_ILi8EEESF_EEENS5_IJSF_SB_EEEEEEEvNS4_8identityES10_S1A_vS1B_EENS_8epilogue10collective6detail29Sm90TmaWarpSpecializedAdapterINS1E_15DefaultEpilogueISI_SJ_SJ_NS1D_6thread17LinearCombinationISI_Li1EffLNS1I_9ScaleType4KindE0ELNS_15FloatRoundStyleE2ESI_EENS1_15EpilogueDefaultEEEEEvvEEEEvNT_6ParamsE)
        /*02bc*/ 	.short	0x0210
        /*02be*/ 	.short	0x0470


	//----- nvinfo : EIATTR_SW_WAR
	.align		4
.L_43:
        /*02c0*/ 	.byte	0x04, 0x36
        /*02c2*/ 	.short	(.L_45 - .L_44)
.L_44:
        /*02c4*/ 	.word	0x00000008
.L_45:


//--------------------- .nv.callgraph             --------------------------
	.section	.nv.callgraph,"",@"SHT_CUDA_CALLGRAPH"
	.align	4
	.sectionentsize	8
	.align		4
        /*0000*/ 	.word	0x00000000
	.align		4
        /*0004*/ 	.word	0xffffffff
	.align		4
        /*0008*/ 	.word	index@(_ZN7cutlass13device_kernelINS_4gemm6kernel13GemmUniversalIN4cute5tupleIJiiiiEEENS1_10collective13CollectiveMmaINS1_34MainloopSm90TmaGmmaWarpSpecializedILi2ENS5_IJNS4_1CILi1EEESB_SB_EEENS1_32KernelTmaWarpSpecializedPingpongEEENS5_IJNSA_ILi64EEENSA_ILi256EEESF_EEENS_6half_tENS5_IJlSB_lEEESI_SJ_NS4_8TiledMMAINS4_8MMA_AtomIJNS4_4SM904GMMA26MMA_64x256x16_F32F16F16_SSILNSN_5MajorE0ELSP_0ELNSN_7ScaleInE1ELSQ_1EEEEEENS4_6LayoutISC_NS5_IJNSA_ILi0EEESU_SU_EEEEENS5_IJNS4_10UnderscoreESX_SX_EEEEENS4_13SM90_TMA_LOADENS4_14ComposedLayoutINS4_7SwizzleILi3ELi4ELi3EEENS4_18smem_ptr_flag_bitsILi16EEENST_INS5_IJNSA_ILi8EEESF_EEENS5_IJSF_SB_EEEEEEEvNS4_8identityES10_S1A_vS1B_EENS_8epilogue10collective6detail29Sm90TmaWarpSpecializedAdapterINS1E_15DefaultEpilogueISI_SJ_SJ_NS1D_6thread17LinearCombinationISI_Li1EffLNS1I_9ScaleType4KindE0ELNS_15FloatRoundStyleE2ESI_EENS1_15EpilogueDefaultEEEEEvvEEEEvNT_6ParamsE)
	.align		4
        /*000c*/ 	.word	index@(__assertfail)
	.align		4
        /*0010*/ 	.word	0x00000000
	.align		4
        /*0014*/ 	.word	0xfffffffe
	.align		4
        /*0018*/ 	.word	0x00000000
	.align		4
        /*001c*/ 	.word	0xfffffffd
	.align		4
        /*0020*/ 	.word	0x00000000
	.align		4
        /*0024*/ 	.word	0xfffffffc


//--------------------- .nv.constant4             --------------------------
	.section	.nv.constant4,"a",@progbits
	.align	8
	.align		8
.nv.constant4:
        /*0000*/ 	.dword	__assertfail
	.align		8
        /*0008*/ 	.dword	__unnamed_1
	.align		8
        /*0010*/ 	.dword	_ZN40_INTERNAL_f2ffd359_4_k_cu_9ea57bd7_270614cuda3std3__45__cpo5beginE
	.align		8
        /*0018*/ 	.dword	_ZN40_INTERNAL_f2ffd359_4_k_cu_9ea57bd7_270614cuda3std3__45__cpo3endE
	.align		8
        /*0020*/ 	.dword	_ZN40_INTERNAL_f2ffd359_4_k_cu_9ea57bd7_270614cuda3std3__45__cpo6cbeginE
	.align		8
        /*0028*/ 	.dword	_ZN40_INTERNAL_f2ffd359_4_k_cu_9ea57bd7_270614cuda3std3__45__cpo4cendE
	.align		8
        /*0030*/ 	.dword	_ZN40_INTERNAL_f2ffd359_4_k_cu_9ea57bd7_270614cuda3std3__442_GLOBAL__N__f2ffd359_4_k_cu_9ea57bd7_270616ignoreE
	.align		8
        /*0038*/ 	.dword	_ZN40_INTERNAL_f2ffd359_4_k_cu_9ea57bd7_270614cuda3std3__419piecewise_constructE
	.align		8
        /*0040*/ 	.dword	_ZN40_INTERNAL_f2ffd359_4_k_cu_9ea57bd7_270614cuda3std3__48in_placeE
	.align		8
        /*0048*/ 	.dword	_ZN40_INTERNAL_f2ffd359_4_k_cu_9ea57bd7_270614cuda3std6ranges3__45__cpo4swapE
	.align		8
        /*0050*/ 	.dword	_ZN40_INTERNAL_f2ffd359_4_k_cu_9ea57bd7_270614cuda3std6ranges3__45__cpo9iter_moveE
	.align		8
        /*0058*/ 	.dword	_ZN40_INTERNAL_f2ffd359_4_k_cu_9ea57bd7_270614cute7productE
	.align		8
        /*0060*/ 	.dword	_ZN40_INTERNAL_f2ffd359_4_k_cu_9ea57bd7_270614cute1_E
	.align		8
        /*0068*/ 	.dword	$str$22
	.align		8
        /*0070*/ 	.dword	$str$23


//--------------------- .text._ZN7cutlass13device_kernelINS_4gemm6kernel13GemmUniversalIN4cute5tupleIJiiiiEEENS1_10collective13CollectiveMmaINS1_34MainloopSm90TmaGmmaWarpSpecializedILi2ENS5_IJNS4_1CILi1EEESB_SB_EEENS1_32KernelTmaWarpSpecializedPingpongEEENS5_IJNSA_ILi64EEENSA_ILi256EEESF_EEENS_6half_tENS5_IJlSB_lEEESI_SJ_NS4_8TiledMMAINS4_8MMA_AtomIJNS4_4SM904GMMA26MMA_64x256x16_F32F16F16_SSILNSN_5MajorE0ELSP_0ELNSN_7ScaleInE1ELSQ_1EEEEEENS4_6LayoutISC_NS5_IJNSA_ILi0EEESU_SU_EEEEENS5_IJNS4_10UnderscoreESX_SX_EEEEENS4_13SM90_TMA_LOADENS4_14ComposedLayoutINS4_7SwizzleILi3ELi4ELi3EEENS4_18smem_ptr_flag_bitsILi16EEENST_INS5_IJNSA_ILi8EEESF_EEENS5_IJSF_SB_EEEEEEEvNS4_8identityES10_S1A_vS1B_EENS_8epilogue10collective6detail29Sm90TmaWarpSpecializedAdapterINS1E_15DefaultEpilogueISI_SJ_SJ_NS1D_6thread17LinearCombinationISI_Li1EffLNS1I_9ScaleType4KindE0ELNS_15FloatRoundStyleE2ESI_EENS1_15EpilogueDefaultEEEEEvvEEEEvNT_6ParamsE --------------------------
	.section	.text._ZN7cutlass13device_kernelINS_4gemm6kernel13GemmUniversalIN4cute5tupleIJiiiiEEENS1_10collective13CollectiveMmaINS1_34MainloopSm90TmaGmmaWarpSpecializedILi2ENS5_IJNS4_1CILi1EEESB_SB_EEENS1_32KernelTmaWarpSpecializedPingpongEEENS5_IJNSA_ILi64EEENSA_ILi256EEESF_EEENS_6half_tENS5_IJlSB_lEEESI_SJ_NS4_8TiledMMAINS4_8MMA_AtomIJNS4_4SM904GMMA26MMA_64x256x16_F32F16F16_SSILNSN_5MajorE0ELSP_0ELNSN_7ScaleInE1ELSQ_1EEEEEENS4_6LayoutISC_NS5_IJNSA_ILi0EEESU_SU_EEEEENS5_IJNS4_10UnderscoreESX_SX_EEEEENS4_13SM90_TMA_LOADENS4_14ComposedLayoutINS4_7SwizzleILi3ELi4ELi3EEENS4_18smem_ptr_flag_bitsILi16EEENST_INS5_IJNSA_ILi8EEESF_EEENS5_IJSF_SB_EEEEEEEvNS4_8identityES10_S1A_vS1B_EENS_8epilogue10collective6detail29Sm90TmaWarpSpecializedAdapterINS1E_15DefaultEpilogueISI_SJ_SJ_NS1D_6thread17LinearCombinationISI_Li1EffLNS1I_9ScaleType4KindE0ELNS_15FloatRoundStyleE2ESI_EENS1_15EpilogueDefaultEEEEEvvEEEEvNT_6ParamsE,"ax",@progbits
	.align	128
.text._ZN7cutlass13device_kernelINS_4gemm6kernel13GemmUniversalIN4cute5tupleIJiiiiEEENS1_10collective13CollectiveMmaINS1_34MainloopSm90TmaGmmaWarpSpecializedILi2ENS5_IJNS4_1CILi1EEESB_SB_EEENS1_32KernelTmaWarpSpecializedPingpongEEENS5_IJNSA_ILi64EEENSA_ILi256EEESF_EEENS_6half_tENS5_IJlSB_lEEESI_SJ_NS4_8TiledMMAINS4_8MMA_AtomIJNS4_4SM904GMMA26MMA_64x256x16_F32F16F16_SSILNSN_5MajorE0ELSP_0ELNSN_7ScaleInE1ELSQ_1EEEEEENS4_6LayoutISC_NS5_IJNSA_ILi0EEESU_SU_EEEEENS5_IJNS4_10UnderscoreESX_SX_EEEEENS4_13SM90_TMA_LOADENS4_14ComposedLayoutINS4_7SwizzleILi3ELi4ELi3EEENS4_18smem_ptr_flag_bitsILi16EEENST_INS5_IJNSA_ILi8EEESF_EEENS5_IJSF_SB_EEEEEEEvNS4_8identityES10_S1A_vS1B_EENS_8epilogue10collective6detail29Sm90TmaWarpSpecializedAdapterINS1E_15DefaultEpilogueISI_SJ_SJ_NS1D_6thread17LinearCombinationISI_Li1EffLNS1I_9ScaleType4KindE0ELNS_15FloatRoundStyleE2ESI_EENS1_15EpilogueDefaultEEEEEvvEEEEvNT_6ParamsE:
        .type           _ZN7cutlass13device_kernelINS_4gemm6kernel13GemmUniversalIN4cute5tupleIJiiiiEEENS1_10collective13CollectiveMmaINS1_34MainloopSm90TmaGmmaWarpSpecializedILi2ENS5_IJNS4_1CILi1EEESB_SB_EEENS1_32KernelTmaWarpSpecializedPingpongEEENS5_IJNSA_ILi64EEENSA_ILi256EEESF_EEENS_6half_tENS5_IJlSB_lEEESI_SJ_NS4_8TiledMMAINS4_8MMA_AtomIJNS4_4SM904GMMA26MMA_64x256x16_F32F16F16_SSILNSN_5MajorE0ELSP_0ELNSN_7ScaleInE1ELSQ_1EEEEEENS4_6LayoutISC_NS5_IJNSA_ILi0EEESU_SU_EEEEENS5_IJNS4_10UnderscoreESX_SX_EEEEENS4_13SM90_TMA_LOADENS4_14ComposedLayoutINS4_7SwizzleILi3ELi4ELi3EEENS4_18smem_ptr_flag_bitsILi16EEENST_INS5_IJNSA_ILi8EEESF_EEENS5_IJSF_SB_EEEEEEEvNS4_8identityES10_S1A_vS1B_EENS_8epilogue10collective6detail29Sm90TmaWarpSpecializedAdapterINS1E_15DefaultEpilogueISI_SJ_SJ_NS1D_6thread17LinearCombinationISI_Li1EffLNS1I_9ScaleType4KindE0ELNS_15FloatRoundStyleE2ESI_EENS1_15EpilogueDefaultEEEEEvvEEEEvNT_6ParamsE,@function
        .size           _ZN7cutlass13device_kernelINS_4gemm6kernel13GemmUniversalIN4cute5tupleIJiiiiEEENS1_10collective13CollectiveMmaINS1_34MainloopSm90TmaGmmaWarpSpecializedILi2ENS5_IJNS4_1CILi1EEESB_SB_EEENS1_32KernelTmaWarpSpecializedPingpongEEENS5_IJNSA_ILi64EEENSA_ILi256EEESF_EEENS_6half_tENS5_IJlSB_lEEESI_SJ_NS4_8TiledMMAINS4_8MMA_AtomIJNS4_4SM904GMMA26MMA_64x256x16_F32F16F16_SSILNSN_5MajorE0ELSP_0ELNSN_7ScaleInE1ELSQ_1EEEEEENS4_6LayoutISC_NS5_IJNSA_ILi0EEESU_SU_EEEEENS5_IJNS4_10UnderscoreESX_SX_EEEEENS4_13SM90_TMA_LOADENS4_14ComposedLayoutINS4_7SwizzleILi3ELi4ELi3EEENS4_18smem_ptr_flag_bitsILi16EEENST_INS5_IJNSA_ILi8EEESF_EEENS5_IJSF_SB_EEEEEEEvNS4_8identityES10_S1A_vS1B_EENS_8epilogue10collective6detail29Sm90TmaWarpSpecializedAdapterINS1E_15DefaultEpilogueISI_SJ_SJ_NS1D_6thread17LinearCombinationISI_Li1EffLNS1I_9ScaleType4KindE0ELNS_15FloatRoundStyleE2ESI_EENS1_15EpilogueDefaultEEEEEvvEEEEvNT_6ParamsE,(.L_x_320 - _ZN7cutlass13device_kernelINS_4gemm6kernel13GemmUniversalIN4cute5tupleIJiiiiEEENS1_10collective13CollectiveMmaINS1_34MainloopSm90TmaGmmaWarpSpecializedILi2ENS5_IJNS4_1CILi1EEESB_SB_EEENS1_32KernelTmaWarpSpecializedPingpongEEENS5_IJNSA_ILi64EEENSA_ILi256EEESF_EEENS_6half_tENS5_IJlSB_lEEESI_SJ_NS4_8TiledMMAINS4_8MMA_AtomIJNS4_4SM904GMMA26MMA_64x256x16_F32F16F16_SSILNSN_5MajorE0ELSP_0ELNSN_7ScaleInE1ELSQ_1EEEEEENS4_6LayoutISC_NS5_IJNSA_ILi0EEESU_SU_EEEEENS5_IJNS4_10UnderscoreESX_SX_EEEEENS4_13SM90_TMA_LOADENS4_14ComposedLayoutINS4_7SwizzleILi3ELi4ELi3EEENS4_18smem_ptr_flag_bitsILi16EEENST_INS5_IJNSA_ILi8EEESF_EEENS5_IJSF_SB_EEEEEEEvNS4_8identityES10_S1A_vS1B_EENS_8epilogue10collective6detail29Sm90TmaWarpSpecializedAdapterINS1E_15DefaultEpilogueISI_SJ_SJ_NS1D_6thread17LinearCombinationISI_Li1EffLNS1I_9ScaleType4KindE0ELNS_15FloatRoundStyleE2ESI_EENS1_15EpilogueDefaultEEEEEvvEEEEvNT_6ParamsE)
        .other          _ZN7cutlass13device_kernelINS_4gemm6kernel13GemmUniversalIN4cute5tupleIJiiiiEEENS1_10collective13CollectiveMmaINS1_34MainloopSm90TmaGmmaWarpSpecializedILi2ENS5_IJNS4_1CILi1EEESB_SB_EEENS1_32KernelTmaWarpSpecializedPingpongEEENS5_IJNSA_ILi64EEENSA_ILi256EEESF_EEENS_6half_tENS5_IJlSB_lEEESI_SJ_NS4_8TiledMMAINS4_8MMA_AtomIJNS4_4SM904GMMA26MMA_64x256x16_F32F16F16_SSILNSN_5MajorE0ELSP_0ELNSN_7ScaleInE1ELSQ_1EEEEEENS4_6LayoutISC_NS5_IJNSA_ILi0EEESU_SU_EEEEENS5_IJNS4_10UnderscoreESX_SX_EEEEENS4_13SM90_TMA_LOADENS4_14ComposedLayoutINS4_7SwizzleILi3ELi4ELi3EEENS4_18smem_ptr_flag_bitsILi16EEENST_INS5_IJNSA_ILi8EEESF_EEENS5_IJSF_SB_EEEEEEEvNS4_8identityES10_S1A_vS1B_EENS_8epilogue10collective6detail29Sm90TmaWarpSpecializedAdapterINS1E_15DefaultEpilogueISI_SJ_SJ_NS1D_6thread17LinearCombinationISI_Li1EffLNS1I_9ScaleType4KindE0ELNS_15FloatRoundStyleE2ESI_EENS1_15EpilogueDefaultEEEEEvvEEEEvNT_6ParamsE,@"STO_CUDA_ENTRY STV_DEFAULT"
_ZN7cutlass13device_kernelINS_4gemm6kernel13GemmUniversalIN4cute5tupleIJiiiiEEENS1_10collective13CollectiveMmaINS1_34MainloopSm90TmaGmmaWarpSpecializedILi2ENS5_IJNS4_1CILi1EEESB_SB_EEENS1_32KernelTmaWarpSpecializedPingpongEEENS5_IJNSA_ILi64EEENSA_ILi256EEESF_EEENS_6half_tENS5_IJlSB_lEEESI_SJ_NS4_8TiledMMAINS4_8MMA_AtomIJNS4_4SM904GMMA26MMA_64x256x16_F32F16F16_SSILNSN_5MajorE0ELSP_0ELNSN_7ScaleInE1ELSQ_1EEEEEENS4_6LayoutISC_NS5_IJNSA_ILi0EEESU_SU_EEEEENS5_IJNS4_10UnderscoreESX_SX_EEEEENS4_13SM90_TMA_LOADENS4_14ComposedLayoutINS4_7SwizzleILi3ELi4ELi3EEENS4_18smem_ptr_flag_bitsILi16EEENST_INS5_IJNSA_ILi8EEESF_EEENS5_IJSF_SB_EEEEEEEvNS4_8identityES10_S1A_vS1B_EENS_8epilogue10collective6detail29Sm90TmaWarpSpecializedAdapterINS1E_15DefaultEpilogueISI_SJ_SJ_NS1D_6thread17LinearCombinationISI_Li1EffLNS1I_9ScaleType4KindE0ELNS_15FloatRoundStyleE2ESI_EENS1_15EpilogueDefaultEEEEEvvEEEEvNT_6ParamsE:
[----:B------:R-:W0:Y:S01]  /*0000*/  LDC R1, c[0x0][0x28] ;  /* 0x00000a00ff017b82 */ /* 0x000e220000000800 */
[----:B------:R-:W1:Y:S01]  /*0010*/  S2R R4, SR_TID.X ;  /* 0x0000000000047919 */ /* 0x000e620000002100 */
[----:B------:R-:W-:Y:S01]  /*0020*/  ELECT P0, URZ, PT ;  /* 0x00000000003f782f */ /* 0x000fe20003800000 */
[----:B------:R-:W-:Y:S01]  /*0030*/  BSSY B0, `(.L_x_0) ;  /* 0x0000014000007945 */ /* 0x000fe20003800000 */
[----:B-1----:R-:W-:-:S05]  /*0040*/  SHF.R.U32.HI R0, RZ, 0x5, R4 ;  /* 0x00000005ff007819 */ /* 0x002fca0000011604 */
[----:B------:R-:W1:Y:S02]  /*0050*/  SHFL.IDX PT, R2, R0, RZ, 0x1f ;  /* 0x00001fff00027589 */ /* 0x000e6400000e0000 */
[----:B-1----:R-:W-:Y:S02]  /*0060*/  R2UR UR8, R2 ;  /* 0x00000000020872ca */ /* 0x002fe400000e0000 */
[----:B------:R-:W-:-:S05]  /*0070*/  SHF.R.U32.HI R2, RZ, 0x7, R4 ;  /* 0x00000007ff027819 */ /* 0x000fca0000011604 */
[----:B------:R1:W2:Y:S06]  /*0080*/  SHFL.IDX PT, R3, R2, RZ, 0x1f ;  /* 0x00001fff02037589 */ /* 0x0002ac00000e0000 */
[----:B------:R-:W-:Y:S02]  /*0090*/  USHF.R.S32.HI UR4, URZ, 0x1f, UR8 ;  /* 0x0000001f3f047899 */ /* 0x000fe40008011408 */
[----:B------:R-:W-:Y:S02]  /*00a0*/  ISETP.NE.OR P0, PT, RZ, UR8, !P0 ;  /* 0x00000008ff007c0c */ /* 0x000fe4000c705670 */
[----:B------:R-:W-:-:S04]  /*00b0*/  ULEA.HI UR4, UR4, UR8, URZ, 0x2 ;  /* 0x0000000804047291 */ /* 0x000fc8000f8f103f */
[----:B------:R-:W-:-:S04]  /*00c0*/  ULOP3.LUT UR4, UR4, 0xfffffffc, URZ, 0xc0, !UPT ;  /* 0xfffffffc04047892 */ /* 0x000fc8000f8ec03f */
[----:B------:R-:W-:-:S03]  /*00d0*/  UIADD3 UR8, UR8, -UR4, URZ ;  /* 0x8000000408087290 */ /* 0x000fc6000fffe03f */
[----:B01----:R-:W-:Y:S09]  /*00e0*/  @P0 BRA `(.L_x_1) ;  /* 0x0000000000200947 */ /* 0x003ff20003800000 */
[----:B------:R-:W-:Y:S02]  /*00f0*/  ULDC.64 UR4, c[0x0][0x198] ;  /* 0x0000660000047ab9 */ /* 0x000fe40000000a00 */
[----:B------:R-:W-:Y:S02]  /*0100*/  UIADD3 UR6, UP0, UR4, 0xf0, URZ ;  /* 0x000000f004067890 */ /* 0x000fe4000ff1e03f */
[----:B------:R-:W-:Y:S02]  /*0110*/  UIADD3 UR4, UP1, UR4, 0x1f0, URZ ;  /* 0x000001f004047890 */ /* 0x000fe4000ff3e03f */
[----:B------:R-:W-:Y:S02]  /*0120*/  UIADD3.X UR7, URZ, UR5, URZ, UP0, !UPT ;  /* 0x000000053f077290 */ /* 0x000fe400087fe43f */
[----:B------:R-:W-:-:S07]  /*0130*/  UIADD3.X UR5, URZ, UR5, URZ, UP1, !UPT ;  /* 0x000000053f057290 */ /* 0x000fce0008ffe43f */
[----:B------:R0:W-:Y:S02]  /*0140*/  UTMACCTL.PF [UR6] ;  /* 0x00000000060079b9 */ /* 0x0001e40008040000 */
[----:B------:R0:W-:Y:S02]  /*0150*/  UTMACCTL.PF [UR4] ;  /* 0x00000000040079b9 */ /* 0x0001e40008040000 */
[----:B0-----:R-:W-:Y:S01]  /*0160*/  NOP ;  /* 0x0000000000007918 */ /* 0x001fe20000000000 */
.L_x_1:
[----:B------:R-:W-:Y:S05]  /*0170*/  BSYNC B0 ;  /* 0x0000000000007941 */ /* 0x000fea0003800000 */
.L_x_0:
[----:B------:R-:W0:Y:S01]  /*0180*/  SHFL.IDX PT, R5, R0, RZ, 0x1f ;  /* 0x00001fff00057589 */ /* 0x000e2200000e0000 */
[----:B--2---:R-:W-:Y:S01]  /*0190*/  R2UR UR15, R3 ;  /* 0x00000000030f72ca */ /* 0x004fe200000e0000 */
[----:B------:R-:W-:-:S04]  /*01a0*/  UISETP.NE.AND UP0, UPT, UR8, 0x3, UPT ;  /* 0x000000030800788c */ /* 0x000fc8000bf05270 */
[----:B------:R-:W-:-:S08]  /*01b0*/  UISETP.EQ.OR UP0, UPT, UR8, URZ, !UP0 ;  /* 0x0000003f0800728c */ /* 0x000fd0000c702670 */
[----:B------:R-:W-:Y:S02]  /*01c0*/  UIADD3 UR18, UR15, -0x1, URZ ;  /* 0xffffffff0f127890 */ /* 0x000fe4000fffe03f */
[----:B------:R-:W-:Y:S02]  /*01d0*/  UISETP.EQ.AND UP0, UPT, UR15, URZ, UP0 ;  /* 0x0000003f0f00728c */ /* 0x000fe40008702270 */
[----:B------:R-:W-:Y:S02]  /*01e0*/  UISETP.GE.U32.AND UP1, UPT, UR18, 0x2, UPT ;  /* 0x000000021200788c */ /* 0x000fe4000bf26070 */
[----:B------:R-:W-:Y:S01]  /*01f0*/  USEL UR40, URZ, 0x1, !UP0 ;  /* 0x000000013f287887 */ /* 0x000fe2000c000000 */
[----:B0-----:R-:W-:-:S03]  /*0200*/  ISETP.NE.AND P0, PT, R5, RZ, PT ;  /* 0x000000ff0500720c */ /* 0x001fc60003f05270 */
[----:B------:R-:W-:-:S10]  /*0210*/  USEL UR40, UR40, 0x2, UP1 ;  /* 0x0000000228287887 */ /* 0x000fd40008800000 */
[----:B------:R-:W-:Y:S05]  /*0220*/  @P0 BRA `(.L_x_2) ;  /* 0x0000000000480947 */ /* 0x000fea0003800000 */
[----:B------:R-:W0:Y:S01]  /*0230*/  S2UR UR9, SR_CgaCtaId ;  /* 0x00000000000979c3 */ /* 0x000e220000008800 */
[----:B------:R-:W-:Y:S01]  /*0240*/  UMOV UR4, 0x400 ;  /* 0x0000040000047882 */ /* 0x000fe20000000000 */
[----:B------:R-:W-:Y:S01]  /*0250*/  UMOV UR5, 0x1 ;  /* 0x0000000100057882 */ /* 0x000fe20000000000 */
[----:B------:R-:W-:Y:S01]  /*0260*/  UMOV UR6, 0x80 ;  /* 0x0000008000067882 */ /* 0x000fe20000000000 */
[----:B------:R-:W-:Y:S01]  /*0270*/  ELECT P0, URZ, PT ;  /* 0x00000000003f782f */ /* 0x000fe20003800000 */
[----:B------:R-:W-:-:S04]  /*0280*/  UIADD3 UR6, -UR6, 0x100000, URZ ;  /* 0x0010000006067890 */ /* 0x000fc8000fffe13f */
[----:B------:R-:W-:Y:S02]  /*0290*/  USHF.L.U32 UR7, UR6, 0xb, URZ ;  /* 0x0000000b06077899 */ /* 0x000fe4000800063f */
[----:B------:R-:W-:Y:S02]  /*02a0*/  USHF.L.U32 UR6, UR6, 0x1, URZ ;  /* 0x0000000106067899 */ /* 0x000fe4000800063f */
[----:B0-----:R-:W-:Y:S02]  /*02b0*/  ULEA UR9, UR9, UR4, 0x18 ;  /* 0x0000000409097291 */ /* 0x001fe4000f8ec03f */
[----:B------:R-:W-:-:S04]  /*02c0*/  UIADD3 UR4, -UR5, 0x100000, URZ ;  /* 0x0010000005047890 */ /* 0x000fc8000fffe13f */
[----:B------:R-:W-:Y:S02]  /*02d0*/  USHF.L.U32 UR5, UR4, 0xb, URZ ;  /* 0x0000000b04057899 */ /* 0x000fe4000800063f */
[----:B------:R-:W-:Y:S01]  /*02e0*/  USHF.L.U32 UR4, UR4, 0x1, URZ ;  /* 0x0000000104047899 */ /* 0x000fe2000800063f */
[----:B------:R-:W0:Y:S11]  /*02f0*/  FENCE.VIEW.ASYNC.S ;  /* 0x00000000000073c6 */ /* 0x000e360000000000 */
[----:B0-----:R0:W1:Y:S01]  /*0300*/  SYNCS.EXCH.64 URZ, [UR9], UR4 ;  /* 0x00000004093f75b2 */ /* 0x0010620008000100 */
[----:B------:R0:W2:Y:S01]  /*0310*/  SYNCS.EXCH.64 URZ, [UR9+0x10], UR6 ;  /* 0x00001006093f75b2 */ /* 0x0000a20008000100 */
[----:B------:R0:W3:Y:S01]  /*0320*/  SYNCS.EXCH.64 URZ, [UR9+0x8], UR4 ;  /* 0x00000804093f75b2 */ /* 0x0000e20008000100 */
[----:B------:R0:W4:Y:S01]  /*0330*/  SYNCS.EXCH.64 URZ, [UR9+0x18], UR6 ;  /* 0x00001806093f75b2 */ /* 0x0001220008000100 */
[----:B------:R-:W-:Y:S01]  /*0340*/  NOP ;  /* 0x0000000000007918 */ /* 0x000fe20000000000 */
.L_x_2:
[----:B------:R-:W5:Y:S01]  /*0350*/  SHFL.IDX PT, R5, R0, RZ, 0x1f ;  /* 0x00001fff00057589 */ /* 0x000f6200000e0000 */
[----:B------:R-:W-:Y:S01]  /*0360*/  ELECT P0, URZ, PT ;  /* 0x00000000003f782f */ /* 0x000fe20003800000 */
[----:B------:R-:W-:Y:S01]  /*0370*/  NOP ;  /* 0x0000000000007918 */ /* 0x000fe20000000000 */
[----:B------:R-:W-:Y:S01]  /*0380*/  ELECT P1, URZ, PT ;  /* 0x00000000003f782f */ /* 0x000fe20003820000 */
[----:B------:R-:W1:Y:S01]  /*0390*/  SHFL.IDX PT, R3, R0, RZ, 0x1f ;  /* 0x00001fff00037589 */ /* 0x000e6200000e0000 */
[----:B0-----:R-:W-:Y:S01]  /*03a0*/  UMOV UR4, 0x20 ;  /* 0x0000002000047882 */ /* 0x001fe20000000000 */
[----:B------:R-:W-:Y:S01]  /*03b0*/  UMOV UR12, 0x80 ;  /* 0x00000080000c7882 */ /* 0x000fe20000000000 */
[----:B------:R-:W-:Y:S01]  /*03c0*/  NOP ;  /* 0x0000000000007918 */ /* 0x000fe20000000000 */
[----:B------:R0:W0:Y:S01]  /*03d0*/  SHFL.IDX PT, R0, R2, RZ, 0x1f ;  /* 0x00001fff02007589 */ /* 0x00002200000e0000 */
[----:B------:R-:W-:Y:S01]  /*03e0*/  ULDC.64 UR38, c[0x0][0x208] ;  /* 0x0000820000267ab9 */ /* 0x000fe20000000a00 */
[----:B-----5:R-:W-:-:S02]  /*03f0*/  ISETP.NE.OR P0, PT, R5, RZ, !P0 ;  /* 0x000000ff0500720c */ /* 0x020fc40004705670 */
[----:B-1----:R-:W-:Y:S02]  /*0400*/  ISETP.NE.OR P1, PT, R3, RZ, !P1 ;  /* 0x000000ff0300720c */ /* 0x002fe40004f25670 */
[----:B------:R-:W-:-:S04]  /*0410*/  SHF.R.S32.HI R3, RZ, 0x1f, R4 ;  /* 0x0000001fff037819 */ /* 0x000fc80000011404 */
[----:B------:R-:W-:-:S05]  /*0420*/  LEA.HI R3, R3, R4, RZ, 0x7 ;  /* 0x0000000403037211 */ /* 0x000fca00078f38ff */
[----:B------:R-:W-:Y:S01]  /*0430*/  VOTEU.ALL UP0, P0 ;  /* 0x00000000003f7886 */ /* 0x000fe20000000000 */
[----:B------:R-:W-:Y:S01]  /*0440*/  LOP3.LUT R3, R3, 0xffffff80, RZ, 0xc0, !PT ;  /* 0xffffff8003037812 */ /* 0x000fe200078ec0ff */
[----:B------:R-:W-:-:S03]  /*0450*/  VOTEU.ALL UP1, P1 ;  /* 0x00000000003f7886 */ /* 0x000fc60000820000 */
[----:B------:R-:W1:Y:S01]  /*0460*/  @!UP0 S2UR UR7, SR_CgaCtaId ;  /* 0x00000000000789c3 */ /* 0x000e620000008800 */
[----:B------:R-:W-:Y:S01]  /*0470*/  @!UP0 UMOV UR6, 0x400 ;  /* 0x0000040000068882 */ /* 0x000fe20000000000 */
[----:B------:R-:W-:-:S04]  /*0480*/  @!UP0 UIADD3 UR4, -UR4, 0x100000, URZ ;  /* 0x0010000004048890 */ /* 0x000fc8000fffe13f */
[----:B------:R-:W-:Y:S02]  /*0490*/  @!UP0 USHF.L.U32 UR5, UR4, 0xb, URZ ;  /* 0x0000000b04058899 */ /* 0x000fe4000800063f */
[----:B------:R-:W-:Y:S01]  /*04a0*/  @!UP0 USHF.L.U32 UR4, UR4, 0x1, URZ ;  /* 0x0000000104048899 */ /* 0x000fe2000800063f */
[----:B------:R-:W-:Y:S01]  /*04b0*/  IMAD.IADD R3, R4, 0x1, -R3 ;  /* 0x0000000104037824 */ /* 0x000fe200078e0a03 */
[----:B------:R-:W-:Y:S01]  /*04c0*/  @!UP1 UMOV UR10, 0x400 ;  /* 0x00000400000a9882 */ /* 0x000fe20000000000 */
[----:B------:R-:W-:Y:S01]  /*04d0*/  VOTEU.ALL UP2, P1 ;  /* 0x00000000003f7886 */ /* 0x000fe20000840000 */
[----:B------:R-:W-:Y:S01]  /*04e0*/  VOTEU.ALL UP3, P1 ;  /* 0x00000000003f7886 */ /* 0x000fe20000860000 */
[----:B------:R-:W-:Y:S01]  /*04f0*/  VOTEU.ALL UP4, P1 ;  /* 0x00000000003f7886 */ /* 0x000fe20000880000 */
[----:B------:R-:W5:Y:S01]  /*0500*/  @!UP1 S2UR UR11, SR_CgaCtaId ;  /* 0x00000000000b99c3 */ /* 0x000f620000008800 */
[----:B------:R-:W-:Y:S01]  /*0510*/  VOTEU.ALL UP5, P1 ;  /* 0x00000000003f7886 */ /* 0x000fe200008a0000 */
[----:B------:R-:W-:Y:S01]  /*0520*/  ISETP.NE.AND P1, PT, RZ, UR15, PT ;  /* 0x0000000fff007c0c */ /* 0x000fe2000bf25270 */
[----:B-1----:R-:W-:-:S02]  /*0530*/  @!UP0 ULEA UR9, UR7, UR6, 0x18 ;  /* 0x0000000607098291 */ /* 0x002fc4000f8ec03f */
[----:B------:R-:W-:-:S04]  /*0540*/  @!UP1 UIADD3 UR6, -UR12, 0x100000, URZ ;  /* 0x001000000c069890 */ /* 0x000fc8000fffe13f */
[----:B------:R-:W-:Y:S02]  /*0550*/  @!UP1 USHF.L.U32 UR7, UR6, 0xb, URZ ;  /* 0x0000000b06079899 */ /* 0x000fe4000800063f */
[----:B------:R-:W-:Y:S01]  /*0560*/  @!UP1 USHF.L.U32 UR6, UR6, 0x1, URZ ;  /* 0x0000000106069899 */ /* 0x000fe2000800063f */
[----:B------:R-:W-:Y:S01]  /*0570*/  VOTEU.ALL UP0, P0 ;  /* 0x00000000003f7886 */ /* 0x000fe20000000000 */
[----:B-----5:R-:W-:Y:S01]  /*0580*/  @!UP1 ULEA UR10, UR11, UR10, 0x18 ;  /* 0x0000000a0b0a9291 */ /* 0x020fe2000f8ec03f */
[----:B------:R-:W-:Y:S01]  /*0590*/  VOTEU.ALL UP1, P0 ;  /* 0x00000000003f7886 */ /* 0x000fe20000020000 */
[----:B------:R-:W1:Y:S02]  /*05a0*/  FENCE.VIEW.ASYNC.S ;  /* 0x00000000000073c6 */ /* 0x000e640000000000 */
[----:B-1----:R-:W2:Y:S02]  /*05b0*/  @!UP0 SYNCS.EXCH.64 URZ, [UR9+0x50], UR4 ;  /* 0x00005004093f85b2 */ /* 0x002ea40008000100 */
[----:B------:R1:W2:Y:S01]  /*05c0*/  @!UP1 SYNCS.EXCH.64 URZ, [UR9+0x58], UR4 ;  /* 0x00005804093f95b2 */ /* 0x0002a20008000100 */
[----:B------:R-:W-:Y:S01]  /*05d0*/  NOP ;  /* 0x0000000000007918 */ /* 0x000fe20000000000 */
[----:B-1----:R-:W-:-:S02]  /*05e0*/  ULDC.64 UR4, c[0x0][0x598] ;  /* 0x0001660000047ab9 */ /* 0x002fc40000000a00 */
[----:B------:R-:W-:Y:S02]  /*05f0*/  ISETP.NE.U32.AND P0, PT, RZ, UR4, PT ;  /* 0x00000004ff007c0c */ /* 0x000fe4000bf05070 */
[----:B------:R1:W2:Y:S02]  /*0600*/  @!UP2 SYNCS.EXCH.64 URZ, [UR10+0x30], UR6 ;  /* 0x000030060a3fa5b2 */ /* 0x0002a40008000100 */
[----:B------:R-:W-:Y:S01]  /*0610*/  ISETP.NE.AND.EX P0, PT, RZ, UR5, PT, P0 ;  /* 0x00000005ff007c0c */ /* 0x000fe2000bf05300 */
[----:B------:R1:W2:Y:S01]  /*0620*/  @!UP3 SYNCS.EXCH.64 URZ, [UR10+0x38], UR6 ;  /* 0x000038060a3fb5b2 */ /* 0x0002a20008000100 */
[----:B------:R1:W2:Y:S01]  /*0630*/  @!UP4 SYNCS.EXCH.64 URZ, [UR10+0x40], UR6 ;  /* 0x000040060a3fc5b2 */ /* 0x0002a20008000100 */
[----:B------:R1:W2:Y:S01]  /*0640*/  @!UP5 SYNCS.EXCH.64 URZ, [UR10+0x48], UR6 ;  /* 0x000048060a3fd5b2 */ /* 0x0002a20008000100 */
[----:B------:R-:W-:Y:S01]  /*0650*/  NOP ;  /* 0x0000000000007918 */ /* 0x000fe20000000000 */
[----:B--234-:R-:W-:Y:S08]  /*0660*/  BAR.SYNC.DEFER_BLOCKING 0x0 ;  /* 0x0000000000007b1d */ /* 0x01cff00000010000 */
[----:B01----:R-:W-:Y:S05]  /*0670*/  @!P0 BRA `(.L_x_3) ;  /* 0x00000000001c8947 */ /* 0x003fea0003800000 */
[----:B------:R-:W0:Y:S02]  /*0680*/  LDC.64 R6, c[0x0][0x598] ;  /* 0x00016600ff067b82 */ /* 0x000e240000000a00 */
[----:B0-----:R-:W2:Y:S02]  /*0690*/  LDG.E.64 R6, desc[UR38][R6.64] ;  /* 0x0000002606067981 */ /* 0x001ea4000c1e1b00 */
[----:B--2---:R-:W-:-:S04]  /*06a0*/  ISETP.NE.U32.AND P0, PT, R6, RZ, PT ;  /* 0x000000ff0600720c */ /* 0x004fc80003f05070 */
[----:B------:R-:W-:-:S13]  /*06b0*/  ISETP.NE.AND.EX P0, PT, R7, RZ, PT, P0 ;  /* 0x000000ff0700720c */ /* 0x000fda0003f05300 */
[----:B------:R-:W-:Y:S05]  /*06c0*/  @!P0 BRA `(.L_x_3) ;  /* 0x0000000000088947 */ /* 0x000fea0003800000 */
[----:B------:R1:W5:Y:S01]  /*06d0*/  LD.E R23, desc[UR38][R6.64] ;  /* 0x0000002606177980 */ /* 0x000362000c101900 */
[----:B------:R-:W-:Y:S05]  /*06e0*/  BRA `(.L_x_4) ;  /* 0x0000000000247947 */ /* 0x000fea0003800000 */
.L_x_3:
[----:B------:R-:W-:Y:S02]  /*06f0*/  ULDC.64 UR4, c[0x0][0x588] ;  /* 0x0001620000047ab9 */ /* 0x000fe40000000a00 */
[----:B------:R-:W-:-:S04]  /*0700*/  ISETP.NE.U32.AND P0, PT, RZ, UR4, PT ;  /* 0x00000004ff007c0c */ /* 0x000fc8000bf05070 */
[----:B------:R-:W-:-:S13]  /*0710*/  ISETP.NE.AND.EX P0, PT, RZ, UR5, PT, P0 ;  /* 0x00000005ff007c0c */ /* 0x000fda000bf05300 */
[----:B------:R-:W-:Y:S05]  /*0720*/  @!P0 BRA `(.L_x_5) ;  /* 0x00000000000c8947 */ /* 0x000fea0003800000 */
[----:B------:R-:W0:Y:S02]  /*0730*/  LDC.64 R6, c[0x0][0x588] ;  /* 0x00016200ff067b82 */ /* 0x000e240000000a00 */
[----:B0-----:R0:W5:Y:S01]  /*0740*/  LDG.E R23, desc[UR38][R6.64] ;  /* 0x0000002606177981 */ /* 0x001162000c1e1900 */
[----:B------:R-:W-:Y:S05]  /*0750*/  BRA `(.L_x_4) ;  /* 0x0000000000087947 */ /* 0x000fea0003800000 */
.L_x_5:
[----:B------:R-:W-:Y:S02]  /*0760*/  ULDC UR4, c[0x0][0x580] ;  /* 0x0001600000047ab9 */ /* 0x000fe40000000800 */
[----:B------:R-:W-:-:S07]  /*0770*/  IMAD.U32 R23, RZ, RZ, UR4 ;  /* 0x00000004ff177e24 */ /* 0x000fce000f8e00ff */
.L_x_4:
[----:B------:R-:W-:Y:S02]  /*0780*/  ULDC.64 UR4, c[0x0][0x5a0] ;  /* 0x0001680000047ab9 */ /* 0x000fe40000000a00 */
[----:B------:R-:W-:-:S04]  /*0790*/  ISETP.NE.U32.AND P0, PT, RZ, UR4, PT ;  /* 0x00000004ff007c0c */ /* 0x000fc8000bf05070 */
[----:B------:R-:W-:-:S13]  /*07a0*/  ISETP.NE.AND.EX P0, PT, RZ, UR5, PT, P0 ;  /* 0x00000005ff007c0c */ /* 0x000fda000bf05300 */
[----:B------:R-:W-:Y:S05]  /*07b0*/  @!P0 BRA `(.L_x_6) ;  /* 0x00000000001c8947 */ /* 0x000fea0003800000 */
[----:B01----:R-:W0:Y:S02]  /*07c0*/  LDC.64 R6, c[0x0][0x5a0] ;  /* 0x00016800ff067b82 */ /* 0x003e240000000a00 */
[----:B0-----:R-:W2:Y:S02]  /*07d0*/  LDG.E.64 R6, desc[UR38][R6.64] ;  /* 0x0000002606067981 */ /* 0x001ea4000c1e1b00 */
[----:B--2---:R-:W-:-:S04]  /*07e0*/  ISETP.NE.U32.AND P0, PT, R6, RZ, PT ;  /* 0x000000ff0600720c */ /* 0x004fc80003f05070 */
[----:B------:R-:W-:-:S13]  /*07f0*/  ISETP.NE.AND.EX P0, PT, R7, RZ, PT, P0 ;  /* 0x000000ff0700720c */ /* 0x000fda0003f05300 */
[----:B------:R-:W-:Y:S05]  /*0800*/  @!P0 BRA `(.L_x_6) ;  /* 0x0000000000088947 */ /* 0x000fea0003800000 */
[----:B------:R3:W5:Y:S01]  /*0810*/  LD.E R22, desc[UR38][R6.64] ;  /* 0x0000002606167980 */ /* 0x000762000c101900 */
[----:B------:R-:W-:Y:S05]  /*0820*/  BRA `(.L_x_7) ;  /* 0x0000000000247947 */ /* 0x000fea0003800000 */
.L_x_6:
[----:B------:R-:W-:Y:S02]  /*0830*/  ULDC.64 UR4, c[0x0][0x590] ;  /* 0x0001640000047ab9 */ /* 0x000fe40000000a00 */
[----:B------:R-:W-:-:S04]  /*0840*/  ISETP.NE.U32.AND P0, PT, RZ, UR4, PT ;  /* 0x00000004ff007c0c */ /* 0x000fc8000bf05070 */
[----:B------:R-:W-:-:S13]  /*0850*/  ISETP.NE.AND.EX P0, PT, RZ, UR5, PT, P0 ;  /* 0x00000005ff007c0c */ /* 0x000fda000bf05300 */
[----:B------:R-:W-:Y:S05]  /*0860*/  @!P0 BRA `(.L_x_8) ;  /* 0x00000000000c8947 */ /* 0x000fea0003800000 */
[----:B01----:R-:W0:Y:S02]  /*0870*/  LDC.64 R6, c[0x0][0x590] ;  /* 0x00016400ff067b82 */ /* 0x003e240000000a00 */
[----:B0-----:R2:W5:Y:S01]  /*0880*/  LDG.E R22, desc[UR38][R6.64] ;  /* 0x0000002606167981 */ /* 0x001562000c1e1900 */
[----:B------:R-:W-:Y:S05]  /*0890*/  BRA `(.L_x_7) ;  /* 0x0000000000087947 */ /* 0x000fea0003800000 */
.L_x_8:
[----:B------:R-:W-:Y:S02]  /*08a0*/  ULDC UR4, c[0x0][0x584] ;  /* 0x0001610000047ab9 */ /* 0x000fe40000000800 */
[----:B------:R-:W-:-:S07]  /*08b0*/  IMAD.U32 R22, RZ, RZ, UR4 ;  /* 0x00000004ff167e24 */ /* 0x000fce000f8e00ff */
.L_x_7:
[----:B------:R-:W4:Y:S01]  /*08c0*/  S2UR UR10, SR_CTAID.Y ;  /* 0x00000000000a79c3 */ /* 0x000f220000002600 */
[----:B------:R-:W-:Y:S01]  /*08d0*/  ULDC UR5, c[0x0][0x65c] ;  /* 0x0001970000057ab9 */ /* 0x000fe20000000800 */
[----:B------:R-:W-:Y:S01]  /*08e0*/  UISETP.NE.AND UP0, UPT, UR15, 0x2, UPT ;  /* 0x000000020f00788c */ /* 0x000fe2000bf05270 */
[----:B------:R-:W-:Y:S01]  /*08f0*/  PRMT R5, RZ, 0x7610, R5 ;  /* 0x00007610ff057816 */ /* 0x000fe20000000005 */
[----:B------:R-:W-:Y:S01]  /*0900*/  UISETP.NE.AND UP2, UPT, UR5, 0x1, UPT ;  /* 0x000000010500788c */ /* 0x000fe2000bf45270 */
[----:B------:R-:W-:Y:S02]  /*0910*/  IMAD.MOV.U32 R18, RZ, RZ, -0x1 ;  /* 0xffffffffff127424 */ /* 0x000fe400078e00ff */
[----:B------:R-:W-:Y:S01]  /*0920*/  IMAD.MOV.U32 R19, RZ, RZ, -0x1 ;  /* 0xffffffffff137424 */ /* 0x000fe200078e00ff */
[----:B------:R-:W4:Y:S01]  /*0930*/  S2UR UR4, SR_CTAID.X ;  /* 0x00000000000479c3 */ /* 0x000f220000002500 */
[----:B------:R-:W-:-:S06]  /*0940*/  UP2UR UR48, UPR, URZ, 0x4 ;  /* 0x000000043f307883 */ /* 0x000fcc0008000000 */
[----:B------:R-:W-:Y:S01]  /*0950*/  @UP2 ULDC UR12, c[0x0][0x10] ;  /* 0x00000400000c2ab9 */ /* 0x000fe20000000800 */
[----:B------:R-:W-:Y:S01]  /*0960*/  @UP2 UMOV UR7, URZ ;  /* 0x0000003f00072c82 */ /* 0x000fe20008000000 */
[----:B------:R-:W-:Y:S01]  /*0970*/  @UP2 UMOV UR5, URZ ;  /* 0x0000003f00052c82 */ /* 0x000fe20008000000 */
[----:B0123--:R-:W0:Y:S01]  /*0980*/  LDC.64 R6, c[0x0][0x650] ;  /* 0x00019400ff067b82 */ /* 0x00fe220000000a00 */
[----:B----4-:R-:W-:Y:S02]  /*0990*/  @UP2 UMOV UR9, UR10 ;  /* 0x0000000a00092c82 */ /* 0x010fe40008000000 */
[----:B------:R-:W-:Y:S01]  /*09a0*/  @UP2 UMOV UR6, UR9 ;  /* 0x0000000900062c82 */ /* 0x000fe20008000000 */
[----:B------:R-:W-:Y:S01]  /*09b0*/  @!UP2 UMOV UR9, UR10 ;  /* 0x0000000a0009ac82 */ /* 0x000fe20008000000 */
[----:B------:R-:W-:-:S03]  /*09c0*/  @UP2 UIMAD.WIDE.U32 UR12, UR4, UR12, UR6 ;  /* 0x0000000c040c22a5 */ /* 0x000fc6000f8e0006 */
[----:B------:R-:W-:Y:S01]  /*09d0*/  @!UP2 ULDC UR6, c[0x0][0xc] ;  /* 0x000003000006aab9 */ /* 0x000fe20000000800 */
[----:B------:R-:W-:Y:S01]  /*09e0*/  @UP2 UIADD3 UR14, UR13, UR5, URZ ;  /* 0x000000050d0e2290 */ /* 0x000fe2000fffe03f */
[----:B------:R-:W-:Y:S02]  /*09f0*/  ULDC UR10, c[0x0][0xc] ;  /* 0x00000300000a7ab9 */ /* 0x000fe40000000800 */
[----:B------:R-:W-:Y:S01]  /*0a00*/  UMOV UR5, URZ ;  /* 0x0000003f00057c82 */ /* 0x000fe20008000000 */
[----:B------:R-:W-:Y:S01]  /*0a10*/  ULDC UR11, c[0x0][0x10] ;  /* 0x00000400000b7ab9 */ /* 0x000fe20000000800 */
[----:B------:R-:W-:Y:S02]  /*0a20*/  @!UP2 UIMAD.WIDE.U32 UR6, UR6, UR9, UR4 ;  /* 0x000000090606a2a5 */ /* 0x000fe4000f8e0004 */
[----:B------:R-:W-:Y:S01]  /*0a30*/  UIMAD.WIDE.U32 UR10, UR10, UR11, URZ ;  /* 0x0000000b0a0a72a5 */ /* 0x000fe2000f8e003f */
[----:B------:R-:W-:-:S03]  /*0a40*/  ULDC UR13, c[0x0][0x14] ;  /* 0x00000500000d7ab9 */ /* 0x000fc60000000800 */
[----:B------:R-:W-:Y:S02]  /*0a50*/  UIMAD.WIDE.U32 UR36, UR10, UR13, URZ ;  /* 0x0000000d0a2472a5 */ /* 0x000fe4000f8e003f */
[----:B------:R-:W-:Y:S01]  /*0a60*/  UIMAD UR41, UR11, UR13, URZ ;  /* 0x0000000d0b2972a4 */ /* 0x000fe2000f8e023f */
[----:B------:R-:W-:Y:S01]  /*0a70*/  @!UP2 UMOV UR12, UR6 ;  /* 0x00000006000cac82 */ /* 0x000fe20008000000 */
[----:B------:R-:W-:Y:S02]  /*0a80*/  @!UP2 UMOV UR14, UR7 ;  /* 0x00000007000eac82 */ /* 0x000fe40008000000 */
[----:B------:R-:W-:Y:S02]  /*0a90*/  UIADD3 UR41, UR37, UR41, URZ ;  /* 0x0000002925297290 */ /* 0x000fe4000fffe03f */
[----:B------:R-:W-:-:S04]  /*0aa0*/  UIADD3 UR6, UP1, UR12, UR36, URZ ;  /* 0x000000240c067290 */ /* 0x000fc8000ff3e03f */
[----:B------:R-:W-:Y:S02]  /*0ab0*/  UIADD3.X UR7, UR14, UR41, URZ, UP1, !UPT ;  /* 0x000000290e077290 */ /* 0x000fe40008ffe43f */
[----:B------:R-:W-:Y:S02]  /*0ac0*/  USEL UR6, UR6, UR12, !UP0 ;  /* 0x0000000c06067287 */ /* 0x000fe4000c000000 */
[----:B------:R-:W-:-:S04]  /*0ad0*/  USEL UR7, UR7, UR14, !UP0 ;  /* 0x0000000e07077287 */ /* 0x000fc8000c000000 */
[----:B0-----:R-:W-:Y:S01]  /*0ae0*/  ISETP.LE.U32.AND P0, PT, R6, UR6, PT ;  /* 0x0000000606007c0c */ /* 0x001fe2000bf03070 */
[----:B------:R-:W-:Y:S02]  /*0af0*/  IMAD.U32 R16, RZ, RZ, UR6 ;  /* 0x00000006ff107e24 */ /* 0x000fe4000f8e00ff */
[----:B------:R-:W-:Y:S02]  /*0b00*/  IMAD.U32 R2, RZ, RZ, UR7 ;  /* 0x00000007ff027e24 */ /* 0x000fe4000f8e00ff */
[----:B------:R-:W-:-:S03]  /*0b10*/  IMAD.U32 R17, RZ, RZ, UR7 ;  /* 0x00000007ff117e24 */ /* 0x000fc6000f8e00ff */
[----:B------:R-:W-:Y:S01]  /*0b20*/  ISETP.GE.U32.AND.EX P0, PT, R2, R7, PT, P0 ;  /* 0x000000070200720c */ /* 0x000fe20003f06100 */
[----:B------:R-:W-:-:S12]  /*0b30*/  IMAD.MOV.U32 R2, RZ, RZ, -0x1 ;  /* 0xffffffffff027424 */ /* 0x000fd800078e00ff */
[----:B------:R-:W-:Y:S05]  /*0b40*/  @P0 BRA `(.L_x_9) ;  /* 0x00000004008c0947 */ /* 0x000fea0003800000 */
[----:B------:R-:W-:Y:S01]  /*0b50*/  I2FP.F32.U32 R2, UR4 ;  /* 0x0000000400027c45 */ /* 0x000fe20008201000 */
[----:B------:R-:W-:Y:S01]  /*0b60*/  ULDC.64 UR16, c[0x0][0x628] ;  /* 0x00018a0000107ab9 */ /* 0x000fe20000000a00 */
[----:B------:R-:W-:Y:S01]  /*0b70*/  ULDC UR6, c[0x0][0x150] ;  /* 0x0000540000067ab9 */ /* 0x000fe20000000800 */
[----:B------:R-:W-:Y:S01]  /*0b80*/  ISETP.NE.U32.AND P0, PT, RZ, UR16, PT ;  /* 0x00000010ff007c0c */ /* 0x000fe2000bf05070 */
[----:B------:R-:W-:Y:S01]  /*0b90*/  ULDC UR15, c[0x0][0x630] ;  /* 0x00018c00000f7ab9 */ /* 0x000fe20000000800 */
[----:B------:R-:W-:Y:S01]  /*0ba0*/  FMUL R2, R2, UR6 ;  /* 0x0000000602027c20 */ /* 0x000fe20008400000 */
[----:B------:R-:W-:Y:S01]  /*0bb0*/  R2UR UR19, R16 ;  /* 0x00000000101372ca */ /* 0x000fe200000e0000 */
[----:B------:R-:W-:Y:S01]  /*0bc0*/  ULDC UR21, c[0x0][0x154] ;  /* 0x0000550000157ab9 */ /* 0x000fe20000000800 */
[----:B------:R-:W-:Y:S01]  /*0bd0*/  ISETP.NE.AND.EX P0, PT, RZ, UR17, PT, P0 ;  /* 0x00000011ff007c0c */ /* 0x000fe2000bf05300 */
[----:B------:R0:W1:Y:S01]  /*0be0*/  F2I.U32.TRUNC.NTZ R5, R2 ;  /* 0x0000000200057305 */ /* 0x000062000020f000 */
[----:B------:R-:W-:-:S02]  /*0bf0*/  R2UR UR20, R17 ;  /* 0x00000000111472ca */ /* 0x000fc400000e0000 */
[----:B------:R-:W-:Y:S02]  /*0c00*/  R2UR UR6, R16 ;  /* 0x00000000100672ca */ /* 0x000fe400000e0000 */
[----:B------:R-:W-:-:S07]  /*0c10*/  R2UR UR7, R17 ;  /* 0x00000000110772ca */ /* 0x000fce00000e0000 */
[----:B0-----:R-:W-:Y:S08]  /*0c20*/  @!P0 BRA `(.L_x_10) ;  /* 0x0000000000308947 */ /* 0x001ff00003800000 */
[----:B------:R-:W-:Y:S01]  /*0c30*/  R2UR UR6, R16 ;  /* 0x00000000100672ca */ /* 0x000fe200000e0000 */
[----:B------:R-:W-:Y:S01]  /*0c40*/  ULDC UR12, c[0x0][0x634] ;  /* 0x00018d00000c7ab9 */ /* 0x000fe20000000800 */
[----:B------:R-:W-:-:S11]  /*0c50*/  R2UR UR14, R17 ;  /* 0x00000000110e72ca */ /* 0x000fd600000e0000 */
[----:B------:R-:W-:-:S04]  /*0c60*/  UIADD3 UR12, UP1, UR6, UR12, URZ ;  /* 0x0000000c060c7290 */ /* 0x000fc8000ff3e03f */
[----:B------:R-:W-:-:S04]  /*0c70*/  UIADD3.X UR14, URZ, UR14, URZ, UP1, !UPT ;  /* 0x0000000e3f0e7290 */ /* 0x000fc80008ffe43f */
[----:B------:R-:W-:-:S04]  /*0c80*/  UIMAD.WIDE.U32 UR6, UR14, UR16, URZ ;  /* 0x000000100e0672a5 */ /* 0x000fc8000f8e003f */
[----:B------:R-:W-:Y:S02]  /*0c90*/  UIMAD.WIDE.U32 UR10, UP1, UR12, UR17, UR6 ;  /* 0x000000110c0a72a5 */ /* 0x000fe4000f820006 */
[----:B------:R-:W-:Y:S02]  /*0ca0*/  UIMAD.WIDE.U32 UR6, UR12, UR16, URZ ;  /* 0x000000100c0672a5 */ /* 0x000fe4000f8e003f */
[----:B------:R-:W-:Y:S02]  /*0cb0*/  UIADD3.X UR13, URZ, URZ, URZ, UP1, !UPT ;  /* 0x0000003f3f0d7290 */ /* 0x000fe40008ffe43f */
[----:B------:R-:W-:Y:S01]  /*0cc0*/  UIADD3 URZ, UP1, UR7, UR10, URZ ;  /* 0x0000000a073f7290 */ /* 0x000fe2000ff3e03f */
[----:B------:R-:W-:-:S03]  /*0cd0*/  UMOV UR12, UR11 ;  /* 0x0000000b000c7c82 */ /* 0x000fc60008000000 */
[----:B------:R-:W-:-:S12]  /*0ce0*/  UIMAD.WIDE.U32.X UR6, UR14, UR17, UR12, UP1 ;  /* 0x000000110e0672a5 */ /* 0x000fd800088e040c */
.L_x_10:
[----:B------:R-:W-:Y:S01]  /*0cf0*/  USHF.R.U64 UR5, UR6, UR15, UR7 ;  /* 0x0000000f06057299 */ /* 0x000fe20008001207 */
[----:B------:R-:W-:Y:S01]  /*0d00*/  I2FP.F32.U32 R2, UR9 ;  /* 0x0000000900027c45 */ /* 0x000fe20008201000 */
[----:B------:R-:W-:Y:S01]  /*0d10*/  USHF.R.U32.HI UR6, URZ, UR15, UR7 ;  /* 0x0000000f3f067299 */ /* 0x000fe20008011607 */
[----:B-1----:R-:W-:Y:S01]  /*0d20*/  R2UR UR14, R5 ;  /* 0x00000000050e72ca */ /* 0x002fe200000e0000 */
[----:B------:R-:W-:Y:S02]  /*0d30*/  UIADD3 UR17, UP1, URZ, -UR5, URZ ;  /* 0x800000053f117290 */ /* 0x000fe4000ff3e03f */
[----:B------:R-:W-:Y:S01]  /*0d40*/  FMUL R2, R2, UR21 ;  /* 0x0000001502027c20 */ /* 0x000fe20008400000 */
[----:B------:R-:W-:Y:S01]  /*0d50*/  ULDC.64 UR10, c[0x0][0x620] ;  /* 0x00018800000a7ab9 */ /* 0x000fe20000000a00 */
[----:B------:R-:W-:Y:S01]  /*0d60*/  UIADD3.X UR6, URZ, ~UR6, URZ, UP1, !UPT ;  /* 0x800000063f067290 */ /* 0x000fe20008ffe43f */
[----:B------:R-:W-:Y:S01]  /*0d70*/  UMOV UR12, UR19 ;  /* 0x00000013000c7c82 */ /* 0x000fe20008000000 */
[----:B------:R-:W-:-:S02]  /*0d80*/  UMOV UR13, UR20 ;  /* 0x00000014000d7c82 */ /* 0x000fc40008000000 */
[----:B------:R-:W-:Y:S01]  /*0d90*/  UIMAD UR6, UR6, UR10, URZ ;  /* 0x0000000a060672a4 */ /* 0x000fe2000f8e023f */
[----:B------:R-:W0:Y:S01]  /*0da0*/  F2I.U32.TRUNC.NTZ R2, R2 ;  /* 0x0000000200027305 */ /* 0x000e22000020f000 */
[----:B------:R-:W-:Y:S02]  /*0db0*/  UIMAD.WIDE.U32 UR12, UR17, UR10, UR12 ;  /* 0x0000000a110c72a5 */ /* 0x000fe4000f8e000c */
[----:B------:R-:W-:Y:S01]  /*0dc0*/  UIMAD UR17, UR17, UR11, UR6 ;  /* 0x0000000b111172a4 */ /* 0x000fe2000f8e0206 */
[----:B------:R-:W-:Y:S01]  /*0dd0*/  ULDC UR24, c[0x0][0x658] ;  /* 0x0001960000187ab9 */ /* 0x000fe20000000800 */
[----:B------:R-:W-:Y:S02]  /*0de0*/  UMOV UR22, 0xffffffff ;  /* 0xffffffff00167882 */ /* 0x000fe40000000000 */
[----:B------:R-:W-:Y:S01]  /*0df0*/  UIADD3 UR17, UR13, UR17, URZ ;  /* 0x000000110d117290 */ /* 0x000fe2000fffe03f */
[----:B------:R-:W-:Y:S01]  /*0e00*/  ULDC UR19, c[0x0][0x618] ;  /* 0x0001860000137ab9 */ /* 0x000fe20000000800 */
[----:B------:R-:W-:Y:S01]  /*0e10*/  ULDC.64 UR6, c[0x0][0x640] ;  /* 0x0001900000067ab9 */ /* 0x000fe20000000a00 */
[----:B------:R-:W-:Y:S01]  /*0e20*/  USHF.L.U32 UR13, UR22, UR24, URZ ;  /* 0x00000018160d7299 */ /* 0x000fe2000800063f */
[----:B------:R-:W-:Y:S01]  /*0e30*/  ISETP.NE.U32.AND P0, PT, RZ, UR6, PT ;  /* 0x00000006ff007c0c */ /* 0x000fe2000bf05070 */
[----:B------:R-:W-:-:S02]  /*0e40*/  USHF.R.U64 UR22, UR12, UR19, UR17 ;  /* 0x000000130c167299 */ /* 0x000fc40008001211 */
[----:B------:R-:W-:Y:S01]  /*0e50*/  USHF.R.U32.HI UR12, URZ, UR19, UR17 ;  /* 0x000000133f0c7299 */ /* 0x000fe20008011611 */
[----:B0-----:R-:W-:Y:S01]  /*0e60*/  R2UR UR16, R2 ;  /* 0x00000000021072ca */ /* 0x001fe200000e0000 */
[----:B------:R-:W-:Y:S01]  /*0e70*/  ULDC UR21, c[0x0][0x608] ;  /* 0x0001820000157ab9 */ /* 0x000fe20000000800 */
[----:B------:R-:W-:Y:S01]  /*0e80*/  ISETP.NE.AND.EX P0, PT, RZ, UR7, PT, P0 ;  /* 0x00000007ff007c0c */ /* 0x000fe2000bf05300 */
[----:B------:R-:W-:Y:S02]  /*0e90*/  USHF.R.U64 UR26, UR22, UR21, UR12 ;  /* 0x00000015161a7299 */ /* 0x000fe4000800120c */
[----:B------:R-:W-:Y:S01]  /*0ea0*/  USHF.R.U32.HI UR12, URZ, UR21, UR12 ;  /* 0x000000153f0c7299 */ /* 0x000fe2000801160c */
[----:B------:R-:W-:Y:S01]  /*0eb0*/  UMOV UR20, 0x1 ;  /* 0x0000000100147882 */ /* 0x000fe20000000000 */
[----:B------:R-:W-:Y:S02]  /*0ec0*/  UIADD3 UR14, -UR14, URZ, URZ ;  /* 0x0000003f0e0e7290 */ /* 0x000fe4000fffe13f */
[----:B------:R-:W-:-:S02]  /*0ed0*/  USHF.R.U64 UR27, UR26, UR24, UR12 ;  /* 0x000000181a1b7299 */ /* 0x000fc4000800120c */
[----:B------:R-:W-:Y:S01]  /*0ee0*/  USHF.L.U32 UR19, UR20, UR24, URZ ;  /* 0x0000001814137299 */ /* 0x000fe2000800063f */
[----:B------:R-:W-:Y:S01]  /*0ef0*/  ULDC UR15, c[0x0][0x144] ;  /* 0x00005100000f7ab9 */ /* 0x000fe20000000800 */
[----:B------:R-:W-:Y:S01]  /*0f00*/  ULDC UR10, c[0x0][0x600] ;  /* 0x00018000000a7ab9 */ /* 0x000fe20000000800 */
[----:B------:R-:W-:Y:S02]  /*0f10*/  ULOP3.LUT UR20, URZ, UR13, URZ, 0x33, !UPT ;  /* 0x0000000d3f147292 */ /* 0x000fe4000f8e333f */
[----:B------:R-:W-:Y:S02]  /*0f20*/  USHF.R.U32.HI UR13, URZ, UR24, UR12 ;  /* 0x000000183f0d7299 */ /* 0x000fe4000801160c */
[----:B------:R-:W-:Y:S02]  /*0f30*/  UIADD3 UR11, UR10, -0x1, URZ ;  /* 0xffffffff0a0b7890 */ /* 0x000fe4000fffe03f */
[----:B------:R-:W-:Y:S02]  /*0f40*/  UIADD3 UR23, -UR16, URZ, URZ ;  /* 0x0000003f10177290 */ /* 0x000fe4000fffe13f */
[----:B------:R-:W-:Y:S01]  /*0f50*/  UIMAD UR4, UR15, UR14, UR4 ;  /* 0x0000000e0f0472a4 */ /* 0x000fe2000f8e0204 */
[----:B------:R-:W-:Y:S01]  /*0f60*/  ULDC UR28, c[0x0][0x148] ;  /* 0x00005200001c7ab9 */ /* 0x000fe20000000800 */
[----:B------:R-:W-:Y:S01]  /*0f70*/  ULDC UR24, c[0x0][0x648] ;  /* 0x0001920000187ab9 */ /* 0x000fe20000000800 */
[----:B------:R-:W-:Y:S01]  /*0f80*/  ULDC UR25, c[0x0][0x638] ;  /* 0x00018e0000197ab9 */ /* 0x000fe20000000800 */
[----:B------:R-:W-:Y:S01]  /*0f90*/  UMOV UR12, UR27 ;  /* 0x0000001b000c7c82 */ /* 0x000fe20008000000 */
[----:B------:R-:W-:Y:S07]  /*0fa0*/  @!P0 BRA `(.L_x_11) ;  /* 0x0000000000308947 */ /* 0x000fee0003800000 */
[----:B------:R-:W-:Y:S02]  /*0fb0*/  ULDC UR16, c[0x0][0x64c] ;  /* 0x0001930000107ab9 */ /* 0x000fe40000000800 */
        /* <DEDUP_REMOVED lines=8> */
[----:B------:R-:W-:-:S07]  /*1040*/  UIMAD.WIDE.U32.X UR6, UR21, UR7, UR16, UP1 ;  /* 0x00000007150672a5 */ /* 0x000fce00088e0410 */
[----:B------:R-:W-:Y:S01]  /*1050*/  UMOV UR12, UR6 ;  /* 0x00000006000c7c82 */ /* 0x000fe20008000000 */
[----:B------:R-:W-:-:S05]  /*1060*/  UMOV UR13, UR7 ;  /* 0x00000007000d7c82 */ /* 0x000fca0008000000 */
.L_x_11:
[----:B------:R-:W-:Y:S01]  /*1070*/  UISETP.NE.AND UP1, UPT, UR48, URZ, UPT ;  /* 0x0000003f3000728c */ /* 0x000fe2000bf25270 */
[----:B------:R-:W-:Y:S01]  /*1080*/  IMAD.MOV.U32 R5, RZ, RZ, 0x1 ;  /* 0x00000001ff057424 */ /* 0x000fe200078e00ff */
[----:B------:R-:W-:Y:S01]  /*1090*/  USHF.R.U64 UR6, UR12, UR24, UR13 ;  /* 0x000000180c067299 */ /* 0x000fe2000800120d */
[----:B------:R-:W-:Y:S01]  /*10a0*/  IMAD.U32 R19, RZ, RZ, UR5 ;  /* 0x00000005ff137e24 */ /* 0x000fe2000f8e00ff */
[----:B------:R-:W-:Y:S02]  /*10b0*/  ULOP3.LUT UR20, UR26, UR20, URZ, 0xc0, !UPT ;  /* 0x000000141a147292 */ /* 0x000fe4000f8ec03f */
[----:B------:R-:W-:Y:S02]  /*10c0*/  UIADD3 UR7, -UR6, URZ, URZ ;  /* 0x0000003f06077290 */ /* 0x000fe4000fffe13f */
[----:B------:R-:W-:Y:S02]  /*10d0*/  UIMAD UR19, UR19, UR6, UR20 ;  /* 0x00000006131372a4 */ /* 0x000fe4000f8e0214 */
[----:B------:R-:W-:-:S02]  /*10e0*/  ULOP3.LUT UR11, UR22, UR11, URZ, 0xc0, !UPT ;  /* 0x0000000b160b7292 */ /* 0x000fc4000f8ec03f */
[----:B------:R-:W-:Y:S02]  /*10f0*/  @UP1 UIMAD UR4, UR28, UR23, UR9 ;  /* 0x000000171c0412a4 */ /* 0x000fe4000f8e0209 */
[----:B------:R-:W-:-:S03]  /*1100*/  UIMAD UR6, UR7, UR25, UR27 ;  /* 0x00000019070672a4 */ /* 0x000fc6000f8e021b */
[----:B------:R-:W-:Y:S01]  /*1110*/  ULDC UR7, c[0x0][0x610] ;  /* 0x0001840000077ab9 */ /* 0x000fe20000000800 */
[----:B------:R-:W-:Y:S02]  /*1120*/  UIMAD UR6, UR6, UR10, UR11 ;  /* 0x0000000a060672a4 */ /* 0x000fe4000f8e020b */
[----:B------:R-:W-:-:S04]  /*1130*/  UIMAD UR4, UR19, UR7, UR4 ;  /* 0x00000007130472a4 */ /* 0x000fc8000f8e0204 */
[----:B------:R-:W-:Y:S02]  /*1140*/  USEL UR7, UR6, UR4, !UP1 ;  /* 0x0000000406077287 */ /* 0x000fe4000c800000 */
[----:B------:R-:W-:-:S04]  /*1150*/  USEL UR4, UR4, UR6, !UP1 ;  /* 0x0000000604047287 */ /* 0x000fc8000c800000 */
[----:B------:R-:W-:Y:S02]  /*1160*/  IMAD.U32 R2, RZ, RZ, UR7 ;  /* 0x00000007ff027e24 */ /* 0x000fe4000f8e00ff */
[----:B------:R-:W-:-:S07]  /*1170*/  IMAD.U32 R18, RZ, RZ, UR4 ;  /* 0x00000004ff127e24 */ /* 0x000fce000f8e00ff */
.L_x_9:
[----:B------:R-:W-:Y:S02]  /*1180*/  ULDC UR4, c[0x0][0x28c] ;  /* 0x0000a30000047ab9 */ /* 0x000fe40000000800 */
[----:B------:R-:W-:-:S04]  /*1190*/  UIADD3 UR4, UR4, 0x3f, URZ ;  /* 0x0000003f04047890 */ /* 0x000fc8000fffe03f */
[----:B------:R-:W-:-:S04]  /*11a0*/  USHF.R.S32.HI UR5, URZ, 0x1f, UR4 ;  /* 0x0000001f3f057899 */ /* 0x000fc80008011404 */
[----:B------:R-:W-:-:S04]  /*11b0*/  ULEA.HI UR5, UR5, UR4, URZ, 0x6 ;  /* 0x0000000405057291 */ /* 0x000fc8000f8f303f */
[----:B------:R-:W-:Y:S01]  /*11c0*/  USHF.R.S32.HI UR42, URZ, 0x6, UR5 ;  /* 0x000000063f2a7899 */ /* 0x000fe20008011405 */
[----:B------:R-:W-:Y:S11]  /*11d0*/  @!P1 BRA `(.L_x_12) ;  /* 0x0000009000d49947 */ /* 0x000ff60003800000 */
[----:B------:R-:W-:-:S06]  /*11e0*/  UISETP.GT.U32.AND UP1, UPT, UR18, 0x1, UPT ;  /* 0x000000011200788c */ /* 0x000fcc000bf24070 */
[----:B------:R-:W-:-:S13]  /*11f0*/  PLOP3.LUT P0, PT, PT, PT, UP1, 0x80, 0x0 ;  /* 0x000000000000781c */ /* 0x000fda0003f0f018 */
[----:B------:R-:W-:Y:S05]  /*1200*/  @P0 EXIT ;  /* 0x000000000000094d */ /* 0x000fea0003800000 */
.L_x_13:
[----:B------:R-:W-:-:S08]  /*1210*/  NOP ;  /* 0x0000000000007918 */ /* 0x000fd00000000000 */
[----:B------:R-:W0:Y:S02]  /*1220*/  USETMAXREG.TRY_ALLOC.CTAPOOL UP1, 0xe8 ;  /* 0x000000e8000079c8 */ /* 0x000e240008020600 */
[----:B0-----:R-:W-:-:S13]  /*1230*/  PLOP3.LUT P0, PT, PT, PT, UP1, 0x80, 0x0 ;  /* 0x000000000000781c */ /* 0x001fda0003f0f018 */
[----:B------:R-:W-:Y:S05]  /*1240*/  @!P0 BRA `(.L_x_13) ;  /* 0xfffffffc00f08947 */ /* 0x000fea000383ffff */
[----:B------:R-:W-:-:S13]  /*1250*/  LOP3.LUT P0, RZ, R5, 0xff, RZ, 0xc0, !PT ;  /* 0x000000ff05ff7812 */ /* 0x000fda000780c0ff */
[----:B------:R-:W-:Y:S05]  /*1260*/  @!P0 EXIT ;  /* 0x000000000000894d */ /* 0x000fea0003800000 */
[----:B------:R-:W0:Y:S01]  /*1270*/  S2UR UR5, SR_CgaCtaId ;  /* 0x00000000000579c3 */ /* 0x000e220000008800 */
[----:B------:R-:W-:Y:S01]  /*1280*/  VIADD R6, R0, 0xffffffff ;  /* 0xffffffff00067836 */ /* 0x000fe20000000000 */
[----:B------:R-:W-:Y:S01]  /*1290*/  SHF.R.S32.HI R4, RZ, 0x1f, R3 ;  /* 0x0000001fff047819 */ /* 0x000fe20000011403 */
[----:B------:R-:W-:Y:S01]  /*12a0*/  UMOV UR43, 0x400 ;  /* 0x00000400002b7882 */ /* 0x000fe20000000000 */
[----:B------:R-:W-:Y:S02]  /*12b0*/  USHF.R.U32.HI UR4, URZ, 0x1, UR42 ;  /* 0x000000013f047899 */ /* 0x000fe4000801162a */
[----:B------:R-:W-:Y:S01]  /*12c0*/  R2UR UR45, R6 ;  /* 0x00000000062d72ca */ /* 0x000fe200000e0000 */
[----:B------:R-:W-:Y:S01]  /*12d0*/  ULOP3.LUT UR44, UR42, 0x1, URZ, 0xc0, !UPT ;  /* 0x000000012a2c7892 */ /* 0x000fe2000f8ec03f */
[CC--:B------:R-:W-:Y:S01]  /*12e0*/  LEA.HI R0, R4.reuse, R3.reuse, RZ, 0x2 ;  /* 0x0000000304007211 */ /* 0x0c0fe200078f10ff */
[----:B------:R-:W-:Y:S01]  /*12f0*/  UISETP.LT.AND UP1, UPT, UR42, 0x1, UPT ;  /* 0x000000012a00788c */ /* 0x000fe2000bf21270 */
[----:B------:R-:W-:Y:S01]  /*1300*/  LEA.HI R4, R4, R3, RZ, 0x5 ;  /* 0x0000000304047211 */ /* 0x000fe200078f28ff */
[----:B------:R-:W-:Y:S01]  /*1310*/  ULOP3.LUT UR4, UR4, 0x1, URZ, 0xc0, !UPT ;  /* 0x0000000104047892 */ /* 0x000fe2000f8ec03f */
[--C-:B------:R-:W-:Y:S01]  /*1320*/  SHF.R.S32.HI R152, RZ, 0x2, R0.reuse ;  /* 0x00000002ff987819 */ /* 0x100fe20000011400 */
[----:B------:R-:W-:Y:S01]  /*1330*/  ULDC UR6, c[0x0][0x284] ;  /* 0x0000a10000067ab9 */ /* 0x000fe20000000800 */
[----:B------:R-:W-:Y:S01]  /*1340*/  SHF.R.S32.HI R5, RZ, 0x1f, R0 ;  /* 0x0000001fff057819 */ /* 0x000fe20000011400 */
[----:B------:R-:W-:Y:S01]  /*1350*/  USEL UR44, UR44, URZ, !UP0 ;  /* 0x0000003f2c2c7287 */ /* 0x000fe2000c000000 */
[----:B------:R-:W-:Y:S01]  /*1360*/  LOP3.LUT R154, R0, 0xfffffffc, RZ, 0xc0, !PT ;  /* 0xfffffffc009a7812 */ /* 0x000fe200078ec0ff */
[----:B------:R-:W-:Y:S01]  /*1370*/  USEL UR46, UR42, 0x1, UP1 ;  /* 0x000000012a2e7887 */ /* 0x000fe20008800000 */
[----:B------:R-:W-:Y:S01]  /*1380*/  LEA.HI R5, R5, R152, RZ, 0x3 ;  /* 0x0000009805057211 */ /* 0x000fe200078f18ff */
[----:B------:R-:W-:Y:S01]  /*1390*/  USHF.L.U32 UR45, UR45, 0x3, URZ ;  /* 0x000000032d2d7899 */ /* 0x000fe2000800063f */
[----:B------:R-:W-:Y:S01]  /*13a0*/  ISETP.NE.AND P0, PT, R6, RZ, PT ;  /* 0x000000ff0600720c */ /* 0x000fe20003f05270 */
[----:B------:R-:W-:Y:S01]  /*13b0*/  UISETP.EQ.U32.AND UP0, UPT, UR4, 0x1, !UP0 ;  /* 0x000000010400788c */ /* 0x000fe2000c702070 */
[----:B------:R-:W-:Y:S01]  /*13c0*/  LOP3.LUT R5, R5, 0xfffffff8, RZ, 0xc0, !PT ;  /* 0xfffffff805057812 */ /* 0x000fe200078ec0ff */
[----:B------:R-:W-:Y:S01]  /*13d0*/  IMAD.IADD R154, R3, 0x1, -R154 ;  /* 0x00000001039a7824 */ /* 0x000fe200078e0a9a */
[----:B0-----:R-:W-:Y:S01]  /*13e0*/  ULEA UR43, UR5, UR43, 0x18 ;  /* 0x0000002b052b7291 */ /* 0x001fe2000f8ec03f */
[----:B------:R-:W-:Y:S01]  /*13f0*/  IMAD.U32 R156, RZ, RZ, UR45 ;  /* 0x0000002dff9c7e24 */ /* 0x000fe2000f8e00ff */
[----:B------:R-:W-:Y:S01]  /*1400*/  SEL R166, RZ, 0x1, P0 ;  /* 0x00000001ffa67807 */ /* 0x000fe20000000000 */
[----:B------:R-:W-:Y:S01]  /*1410*/  IMAD.IADD R152, R152, 0x1, -R5 ;  /* 0x0000000198987824 */ /* 0x000fe200078e0a05 */
[----:B------:R-:W-:Y:S01]  /*1420*/  UIADD3 UR50, UR43, 0x30, URZ ;  /* 0x000000302b327890 */ /* 0x000fe2000fffe03f */
[----:B------:R-:W-:Y:S01]  /*1430*/  SHF.R.S32.HI R5, RZ, 0x5, R4 ;  /* 0x00000005ff057819 */ /* 0x000fe20000011404 */
[----:B------:R-:W-:Y:S01]  /*1440*/  ULOP3.LUT UR49, UR40, 0x1, URZ, 0xfc, !UPT ;  /* 0x0000000128317892 */ /* 0x000fe2000f8efc3f */
[C---:B------:R-:W-:Y:S01]  /*1450*/  LOP3.LUT R158, R156.reuse, 0x8, RZ, 0xc0, !PT ;  /* 0x000000089c9e7812 */ /* 0x040fe200078ec0ff */
[----:B------:R-:W-:Y:S01]  /*1460*/  UIADD3 UR46, -UR46, UR42, URZ ;  /* 0x0000002a2e2e7290 */ /* 0x000fe2000fffe13f */
[--C-:B------:R-:W-:Y:S01]  /*1470*/  SHF.R.S32.HI R153, RZ, 0x1f, R152.reuse ;  /* 0x0000001fff997819 */ /* 0x100fe20000011498 */
[C-C-:B------:R-:W-:Y:S01]  /*1480*/  IMAD R159, R5.reuse, -0x10, -R152.reuse ;  /* 0xfffffff0059f7824 */ /* 0x140fe200078e0a98 */
[----:B------:R-:W-:Y:S01]  /*1490*/  LOP3.LUT R156, R156, 0x8, RZ, 0xc, !PT ;  /* 0x000000089c9c7812 */ /* 0x000fe200078e0cff */
[----:B------:R-:W-:Y:S01]  /*14a0*/  IMAD.U32 R155, RZ, RZ, UR50 ;  /* 0x00000032ff9b7e24 */ /* 0x000fe2000f8e00ff */
[----:B------:R-:W-:Y:S01]  /*14b0*/  LOP3.LUT R158, R158, 0x18, RZ, 0x3c, !PT ;  /* 0x000000189e9e7812 */ /* 0x000fe200078e3cff */
[----:B------:R-:W-:Y:S01]  /*14c0*/  IMAD.WIDE R152, R5, 0x10, R152 ;  /* 0x0000001005987825 */ /* 0x000fe200078e0298 */
[----:B------:R-:W-:-:S03]  /*14d0*/  USEL UR47, URZ, 0x1, !UP0 ;  /* 0x000000013f2f7887 */ /* 0x000fc6000c000000 */
[----:B------:R-:W-:Y:S02]  /*14e0*/  VIADD R157, R155, UR45 ;  /* 0x0000002d9b9d7c36 */ /* 0x000fe40008000000 */
[----:B------:R-:W-:-:S07]  /*14f0*/  VIADD R159, R159, UR6 ;  /* 0x000000069f9f7c36 */ /* 0x000fce0008000000 */
.L_x_289:
[----:B------:R-:W-:Y:S01]  /*1500*/  SHF.L.U32 R0, R166, 0x1f, RZ ;  /* 0x0000001fa6007819 */ /* 0x000fe200000006ff */
[----:B------:R-:W-:Y:S02]  /*1510*/  ULDC UR4, c[0x0][0x28c] ;  /* 0x0000a30000047ab9 */ /* 0x000fe40000000800 */
[----:B------:R-:W-:Y:S01]  /*1520*/  ISETP.LT.AND P1, PT, RZ, UR4, PT ;  /* 0x00000004ff007c0c */ /* 0x000fe2000bf21270 */
[----:B------:R-:W0:Y:S02]  /*1530*/  SYNCS.PHASECHK.TRANS64.TRYWAIT P0, [R155+UR45], R0 ;  /* 0x000000009b0075a7 */ /* 0x000e24000800016d */
[----:B0-234-:R-:W-:Y:S10]  /*1540*/  @!P0 BRA `(.L_x_14) ;  /* 0x0000009c00a48947 */ /* 0x01dff40003800000 */
.L_x_309:
[----:B------:R-:W-:Y:S05]  /*1550*/  @P1 BRA `(.L_x_15) ;  /* 0x0000000000401947 */ /* 0x000fea0003800000 */
[----:B0-----:R-:W-:Y:S01]  /*1560*/  MOV R0, 0x0 ;  /* 0x0000000000007802 */ /* 0x001fe20000000f00 */
[----:B------:R-:W-:Y:S01]  /*1570*/  ULDC.64 UR4, c[0x4][0x68] ;  /* 0x01001a0000047ab9 */ /* 0x000fe20000000a00 */
[----:B------:R-:W-:Y:S01]  /*1580*/  ULDC.64 UR6, c[0x4][0x8] ;  /* 0x0100020000067ab9 */ /* 0x000fe20000000a00 */
[----:B------:R-:W-:Y:S01]  /*1590*/  IMAD.U32 R4, RZ, RZ, UR4 ;  /* 0x00000004ff047e24 */ /* 0x000fe2000f8e00ff */
[----:B------:R0:W1:Y:S01]  /*15a0*/  LDC.64 R14, c[0x4][R0] ;  /* 0x01000000000e7b82 */ /* 0x0000620000000a00 */
[----:B------:R-:W-:Y:S01]  /*15b0*/  IMAD.U32 R5, RZ, RZ, UR5 ;  /* 0x00000005ff057e24 */ /* 0x000fe2000f8e00ff */
[----:B------:R-:W-:Y:S01]  /*15c0*/  ULDC.64 UR4, c[0x4][0x70] ;  /* 0x01001c0000047ab9 */ /* 0x000fe20000000a00 */
[----:B------:R-:W-:Y:S02]  /*15d0*/  IMAD.U32 R10, RZ, RZ, UR6 ;  /* 0x00000006ff0a7e24 */ /* 0x000fe4000f8e00ff */
[----:B------:R-:W-:Y:S02]  /*15e0*/  IMAD.U32 R6, RZ, RZ, UR4 ;  /* 0x00000004ff067e24 */ /* 0x000fe4000f8e00ff */
[----:B------:R-:W-:-:S02]  /*15f0*/  IMAD.U32 R7, RZ, RZ, UR5 ;  /* 0x00000005ff077e24 */ /* 0x000fc4000f8e00ff */
[----:B------:R-:W-:Y:S02]  /*1600*/  IMAD.U32 R11, RZ, RZ, UR7 ;  /* 0x00000007ff0b7e24 */ /* 0x000fe4000f8e00ff */
[----:B------:R-:W-:Y:S02]  /*1610*/  IMAD.MOV.U32 R8, RZ, RZ, 0x1e1 ;  /* 0x000001e1ff087424 */ /* 0x000fe400078e00ff */
[----:B------:R-:W-:Y:S02]  /*1620*/  IMAD.MOV.U32 R12, RZ, RZ, 0x1 ;  /* 0x00000001ff0c7424 */ /* 0x000fe400078e00ff */
[----:B0-----:R-:W-:-:S07]  /*1630*/  IMAD.MOV.U32 R13, RZ, RZ, RZ ;  /* 0x000000ffff0d7224 */ /* 0x001fce00078e00ff */
[----:B------:R-:W-:-:S07]  /*1640*/  LEPC R20, `(.L_x_15) ;  /* 0x000000001014794e */ /* 0x000fce0000000000 */
[----:B-1---5:R-:W-:Y:S05]  /*1650*/  CALL.ABS.NOINC R14 ;  /* 0x000000000e007343 */ /* 0x022fea0003c00000 */
.L_x_15:
[----:B0-----:R-:W-:-:S05]  /*1660*/  IMAD.U32 R0, RZ, RZ, UR49 ;  /* 0x00000031ff007e24 */ /* 0x001fca000f8e00ff */
[----:B------:R-:W-:-:S13]  /*1670*/  ISETP.NE.AND P0, PT, R0, 0x3, PT ;  /* 0x000000030000780c */ /* 0x000fda0003f05270 */
[----:B------:R-:W-:Y:S05]  /*1680*/  @!P0 BRA `(.L_x_16) ;  /* 0x0000000000048947 */ /* 0x000fea0003800000 */
[----:B------:R-:W-:Y:S01]  /*1690*/  BPT.TRAP 0x1 ;  /* 0x000000040000795c */ /* 0x000fe20000300000 */
.L_x_16:
[----:B------:R-:W-:Y:S02]  /*16a0*/  IMAD.U32 R3, RZ, RZ, UR44 ;  /* 0x0000002cff037e24 */ /* 0x000fe4000f8e00ff */
[----:B------:R-:W-:-:S03]  /*16b0*/  IMAD.U32 R0, RZ, RZ, UR47 ;  /* 0x0000002fff007e24 */ /* 0x000fc6000f8e00ff */
[----:B------:R-:W-:Y:S02]  /*16c0*/  LEA R3, R3, UR43, 0x3 ;  /* 0x0000002b03037c11 */ /* 0x000fe4000f8e18ff */
[----:B------:R-:W-:-:S04]  /*16d0*/  SHF.L.U32 R0, R0, 0x1f, RZ ;  /* 0x0000001f00007819 */ /* 0x000fc800000006ff */
[----:B------:R0:W1:Y:S01]  /*16e0*/  SYNCS.PHASECHK.TRANS64.TRYWAIT P1, [R3+URZ], R0 ;  /* 0x00000000030075a7 */ /* 0x000062000802017f */
[----:B------:R-:W-:Y:S05]  /*16f0*/  @!P0 BRA `(.L_x_17) ;  /* 0x0000000000048947 */ /* 0x000fea0003800000 */
[----:B------:R-:W-:Y:S01]  /*1700*/  BPT.TRAP 0x1 ;  /* 0x000000040000795c */ /* 0x000fe20000300000 */
.L_x_17:
[----:B------:R-:W-:-:S05]  /*1710*/  IMAD.U32 R4, RZ, RZ, UR46 ;  /* 0x0000002eff047e24 */ /* 0x000fca000f8e00ff */
[----:B------:R-:W-:Y:S01]  /*1720*/  ISETP.GE.AND P2, PT, R4, 0x1, PT ;  /* 0x000000010400780c */ /* 0x000fe20003f46270 */
[----:B-1----:R-:W-:-:S12]  /*1730*/  @P1 BRA `(.L_x_18) ;  /* 0x0000000000081947 */ /* 0x002fd80003800000 */
[----:B------:R-:W1:Y:S02]  /*1740*/  SYNCS.PHASECHK.TRANS64.TRYWAIT P1, [R3+URZ], R0 ;  /* 0x00000000030075a7 */ /* 0x000e64000802017f */
[----:B-1----:R-:W-:Y:S05]  /*1750*/  @!P1 BRA `(.L_x_19) ;  /* 0x0000009c00349947 */ /* 0x002fea0003800000 */
.L_x_18:
[----:B------:R-:W-:Y:S05]  /*1760*/  WARPSYNC.ALL ;  /* 0x0000000000007948 */ /* 0x000fea0003800000 */
[----:B------:R-:W-:Y:S01]  /*1770*/  UIADD3 UR4, UR43, 0x100, URZ ;  /* 0x000001002b047890 */ /* 0x000fe2000fffe03f */
[----:B------:R-:W-:Y:S01]  /*1780*/  WARPGROUP.ARRIVE ;  /* 0x00000000000079c5 */ /* 0x000fe20000000000 */
[----:B------:R-:W-:Y:S02]  /*1790*/  UIADD3 UR5, UR43, 0x4100, URZ ;  /* 0x000041002b057890 */ /* 0x000fe4000fffe03f */
[----:B------:R-:W-:Y:S02]  /*17a0*/  USHF.R.U32.HI UR4, URZ, 0x4, UR4 ;  /* 0x000000043f047899 */ /* 0x000fe40008011604 */
[----:B------:R-:W-:-:S02]  /*17b0*/  USHF.R.U32.HI UR5, URZ, 0x4, UR5 ;  /* 0x000000043f057899 */ /* 0x000fc40008011605 */
[----:B------:R-:W-:Y:S02]  /*17c0*/  ULOP3.LUT UR4, UR4, 0x3fff, URZ, 0xc0, !UPT ;  /* 0x00003fff04047892 */ /* 0x000fe4000f8ec03f */
[----:B------:R-:W-:Y:S02]  /*17d0*/  ULOP3.LUT UR5, UR5, 0x3fff, URZ, 0xc0, !UPT ;  /* 0x00003fff05057892 */ /* 0x000fe4000f8ec03f */
[----:B------:R-:W-:Y:S02]  /*17e0*/  ULOP3.LUT UR8, UR4, 0x10000, URZ, 0xfc, !UPT ;  /* 0x0001000004087892 */ /* 0x000fe4000f8efc3f */
[----:B------:R-:W-:Y:S02]  /*17f0*/  ULOP3.LUT UR9, UR5, 0x10000, URZ, 0xfc, !UPT ;  /* 0x0001000005097892 */ /* 0x000fe4000f8efc3f */
[----:B------:R-:W-:Y:S02]  /*1800*/  ULEA UR10, UR44, UR8, 0x9 ;  /* 0x000000082c0a7291 */ /* 0x000fe4000f8e483f */
[----:B------:R-:W-:Y:S01]  /*1810*/  ULEA UR11, UR44, UR9, 0xb ;  /* 0x000000092c0b7291 */ /* 0x000fe2000f8e583f */
[----:B------:R-:W-:Y:S01]  /*1820*/  UMOV UR5, 0x40000040 ;  /* 0x4000004000057882 */ /* 0x000fe20000000000 */
[----:B------:R-:W-:-:S03]  /*1830*/  UMOV UR7, 0x40000040 ;  /* 0x4000004000077882 */ /* 0x000fc60000000000 */
[----:B------:R-:W-:Y:S02]  /*1840*/  UMOV UR4, UR10 ;  /* 0x0000000a00047c82 */ /* 0x000fe40008000000 */
[----:B------:R-:W-:Y:S02]  /*1850*/  UMOV UR6, UR11 ;  /* 0x0000000b00067c82 */ /* 0x000fe40008000000 */
[----:B------:R-:W-:Y:S01]  /*1860*/  HGMMA.64x256x16.F32 R24, gdesc[UR4], RZ, !UPT, gsb0 ;  /* 0x03e00000041879f0 */ /* 0x000fe2000c0008ff */
[----:B------:R-:W-:Y:S02]  /*1870*/  UIADD3 UR4, UR10, 0x2, URZ ;  /* 0x000000020a047890 */ /* 0x000fe4000fffe03f */
[----:B------:R-:W-:Y:S01]  /*1880*/  UIADD3 UR6, UR11, 0x2, URZ ;  /* 0x000000020b067890 */ /* 0x000fe2000fffe03f */
[----:B------:R-:W-:Y:S01]  /*1890*/  UMOV UR5, 0x40000040 ;  /* 0x4000004000057882 */ /* 0x000fe20000000000 */
[----:B------:R-:W-:Y:S01]  /*18a0*/  UMOV UR7, 0x40000040 ;  /* 0x4000004000077882 */ /* 0x000fe20000000000 */
[----:B------:R-:W-:-:S02]  /*18b0*/  WARPGROUP.DEPBAR.LE gsb0, 0x0 ;  /* 0x00008000000079c5 */ /* 0x000fc40000010000 */
[----:B------:R-:W-:-:S15]  /*18c0*/  WARPGROUP.ARRIVE ;  /* 0x00000000000079c5 */ /* 0x000fde0000000000 */
[----:B------:R-:W-:-:S05]  /*18d0*/  NOP ;  /* 0x0000000000007918 */ /* 0x000fca0000000000 */
[----:B------:R-:W-:Y:S01]  /*18e0*/  HGMMA.64x256x16.F32 R24, gdesc[UR4], R24, gsb0 ;  /* 0x03e00000041879f0 */ /* 0x000fe20008000818 */
[----:B------:R-:W-:Y:S02]  /*18f0*/  UIADD3 UR4, UR10, 0x4, URZ ;  /* 0x000000040a047890 */ /* 0x000fe4000fffe03f */
[----:B------:R-:W-:Y:S01]  /*1900*/  UIADD3 UR6, UR11, 0x4, URZ ;  /* 0x000000040b067890 */ /* 0x000fe2000fffe03f */
[----:B------:R-:W-:Y:S01]  /*1910*/  UMOV UR5, 0x40000040 ;  /* 0x4000004000057882 */ /* 0x000fe20000000000 */
[----:B------:R-:W-:Y:S01]  /*1920*/  UMOV UR7, 0x40000040 ;  /* 0x4000004000077882 */ /* 0x000fe20000000000 */
[----:B------:R-:W-:Y:S02]  /*1930*/  WARPGROUP.DEPBAR.LE gsb0, 0x0 ;  /* 0x00008000000079c5 */ /* 0x000fe40000010000 */
        /* <DEDUP_REMOVED lines=10> */
[----:B------:R-:W-:Y:S03]  /*19e0*/  HGMMA.64x256x16.F32 R24, gdesc[UR4], R24, gsb0 ;  /* 0x03e00000041879f0 */ /* 0x000fe60008000818 */
[----:B------:R-:W-:Y:S02]  /*19f0*/  WARPGROUP.DEPBAR.LE gsb0, 0x0 ;  /* 0x00008000000079c5 */ /* 0x000fe40000010000 */
[----:B------:R-:W-:Y:S05]  /*1a00*/  @!P2 BRA `(.L_x_20) ;  /* 0x000000040020a947 */ /* 0x000fea0003800000 */
[----:B------:R-:W-:Y:S01]  /*1a10*/  UIADD3 UR4, UR44, 0x1, URZ ;  /* 0x000000012c047890 */ /* 0x000fe2000fffe03f */
[----:B01----:R-:W-:Y:S01]  /*1a20*/  IMAD.U32 R0, RZ, RZ, UR46 ;  /* 0x0000002eff007e24 */ /* 0x003fe2000f8e00ff */
[----:B------:R-:W-:Y:S02]  /*1a30*/  UMOV UR11, UR44 ;  /* 0x0000002c000b7c82 */ /* 0x000fe40008000000 */
[----:B------:R-:W-:-:S04]  /*1a40*/  UISETP.NE.AND UP0, UPT, UR4, 0x2, UPT ;  /* 0x000000020400788c */ /* 0x000fc8000bf05270 */
[----:B------:R-:W-:Y:S02]  /*1a50*/  USEL UR5, URZ, 0x1, UP0 ;  /* 0x000000013f057887 */ /* 0x000fe40008000000 */
[----:B------:R-:W-:Y:S02]  /*1a60*/  USEL UR10, UR4, URZ, UP0 ;  /* 0x0000003f040a7287 */ /* 0x000fe40008000000 */
[----:B------:R-:W-:-:S06]  /*1a70*/  ULOP3.LUT UR5, UR47, UR5, URZ, 0x3c, !UPT ;  /* 0x000000052f057292 */ /* 0x000fcc000f8e3c3f */
[----:B------:R-:W-:-:S07]  /*1a80*/  IMAD.U32 R5, RZ, RZ, UR5 ;  /* 0x00000005ff057e24 */ /* 0x000fce000f8e00ff */
.L_x_27:
[----:B01----:R-:W-:Y:S05]  /*1a90*/  @!P0 BRA `(.L_x_21) ;  /* 0x0000000000048947 */ /* 0x003fea0003800000 */
[----:B------:R-:W-:Y:S01]  /*1aa0*/  BPT.TRAP 0x1 ;  /* 0x000000040000795c */ /* 0x000fe20000300000 */
.L_x_21:
[----:B------:R-:W-:Y:S01]  /*1ab0*/  ULEA UR4, UR10, UR43, 0x3 ;  /* 0x0000002b0a047291 */ /* 0x000fe2000f8e183f */
[----:B------:R-:W-:-:S08]  /*1ac0*/  SHF.L.U32 R3, R5, 0x1f, RZ ;  /* 0x0000001f05037819 */ /* 0x000fd000000006ff */
[----:B------:R0:W1:Y:S01]  /*1ad0*/  SYNCS.PHASECHK.TRANS64.TRYWAIT P1, [UR4], R3 ;  /* 0x00000003ff0075a7 */ /* 0x0000620008020144 */
[----:B------:R-:W-:Y:S05]  /*1ae0*/  @!P0 BRA `(.L_x_22) ;  /* 0x0000000000048947 */ /* 0x000fea0003800000 */
[----:B------:R-:W-:Y:S01]  /*1af0*/  BPT.TRAP 0x1 ;  /* 0x000000040000795c */ /* 0x000fe20000300000 */
.L_x_22:
[----:B-1----:R-:W-:Y:S05]  /*1b00*/  @P1 BRA `(.L_x_23) ;  /* 0x0000000000081947 */ /* 0x002fea0003800000 */
[----:B------:R-:W1:Y:S02]  /*1b10*/  SYNCS.PHASECHK.TRANS64.TRYWAIT P1, [UR4], R3 ;  /* 0x00000003ff0075a7 */ /* 0x000e640008020144 */
[----:B-1----:R-:W-:Y:S05]  /*1b20*/  @!P1 BRA `(.L_x_24) ;  /* 0x0000009800549947 */ /* 0x002fea0003800000 */
.L_x_23:
[----:B------:R-:W-:Y:S01]  /*1b30*/  ULEA UR12, UR10, UR8, 0x9 ;  /* 0x000000080a0c7291 */ /* 0x000fe2000f8e483f */
[----:B------:R-:W-:Y:S01]  /*1b40*/  WARPGROUP.ARRIVE ;  /* 0x00000000000079c5 */ /* 0x000fe20000000000 */
[----:B------:R-:W-:Y:S01]  /*1b50*/  ULEA UR13, UR10, UR9, 0xb ;  /* 0x000000090a0d7291 */ /* 0x000fe2000f8e583f */
[----:B------:R-:W-:Y:S01]  /*1b60*/  UMOV UR5, 0x40000040 ;  /* 0x4000004000057882 */ /* 0x000fe20000000000 */
[----:B------:R-:W-:-:S03]  /*1b70*/  UMOV UR7, 0x40000040 ;  /* 0x4000004000077882 */ /* 0x000fc60000000000 */
[----:B------:R-:W-:Y:S02]  /*1b80*/  UMOV UR4, UR12 ;  /* 0x0000000c00047c82 */ /* 0x000fe40008000000 */
[----:B------:R-:W-:Y:S02]  /*1b90*/  UMOV UR6, UR13 ;  /* 0x0000000d00067c82 */ /* 0x000fe40008000000 */
[----:B------:R-:W-:Y:S01]  /*1ba0*/  HGMMA.64x256x16.F32 R24, gdesc[UR4], R24, gsb0 ;  /* 0x03e00000041879f0 */ /* 0x000fe20008000818 */
        /* <DEDUP_REMOVED lines=26> */
[----:B------:R-:W-:Y:S01]  /*1d50*/  BPT.TRAP 0x1 ;  /* 0x000000040000795c */ /* 0x000fe20000300000 */
.L_x_25:
[----:B------:R-:W-:Y:S02]  /*1d60*/  UISETP.GT.U32.AND UP0, UPT, UR40, 0x1, UPT ;  /* 0x000000012800788c */ /* 0x000fe4000bf04070 */
[----:B------:R-:W-:-:S04]  /*1d70*/  ULEA UR4, UR11, UR43, 0x3 ;  /* 0x0000002b0b047291 */ /* 0x000fc8000f8e183f */
[----:B------:R-:W-:Y:S01]  /*1d80*/  UIADD3 UR4, UR4, 0x10, URZ ;  /* 0x0000001004047890 */ /* 0x000fe2000fffe03f */
[----:B------:R-:W-:-:S03]  /*1d90*/  PLOP3.LUT P1, PT, PT, PT, UP0, 0x80, 0x0 ;  /* 0x000000000000781c */ /* 0x000fc60003f2f008 */
[----:B------:R-:W-:-:S09]  /*1da0*/  UPRMT UR4, URZ, 0x654, UR4 ;  /* 0x000006543f047896 */ /* 0x000fd20008000004 */
[----:B------:R-:W-:Y:S01]  /*1db0*/  SYNCS.ARRIVE.TRANS64.RED.A1T0 RZ, [UR4], RZ ;  /* 0x000000ffffff79a7 */ /* 0x000fe20008100404 */
[----:B------:R-:W-:Y:S05]  /*1dc0*/  @P1 BRA `(.L_x_26) ;  /* 0x0000000000041947 */ /* 0x000fea0003800000 */
[----:B------:R-:W-:Y:S01]  /*1dd0*/  BPT.TRAP 0x1 ;  /* 0x000000040000795c */ /* 0x000fe20000300000 */
.L_x_26:
[----:B------:R-:W-:Y:S01]  /*1de0*/  UIADD3 UR10, UR10, 0x1, URZ ;  /* 0x000000010a0a7890 */ /* 0x000fe2000fffe03f */
[C---:B------:R-:W-:Y:S01]  /*1df0*/  ISETP.GT.AND P1, PT, R0.reuse, 0x1, PT ;  /* 0x000000010000780c */ /* 0x040fe20003f24270 */
[----:B------:R-:W-:Y:S01]  /*1e00*/  UIADD3 UR11, UR11, 0x1, URZ ;  /* 0x000000010b0b7890 */ /* 0x000fe2000fffe03f */
[----:B------:R-:W-:Y:S01]  /*1e10*/  VIADD R0, R0, 0xffffffff ;  /* 0xffffffff00007836 */ /* 0x000fe20000000000 */
[----:B------:R-:W-:Y:S02]  /*1e20*/  UISETP.NE.AND UP0, UPT, UR10, 0x2, UPT ;  /* 0x000000020a00788c */ /* 0x000fe4000bf05270 */
[----:B------:R-:W-:Y:S02]  /*1e30*/  UISETP.NE.AND UP1, UPT, UR11, 0x2, UPT ;  /* 0x000000020b00788c */ /* 0x000fe4000bf25270 */
[----:B------:R-:W-:Y:S02]  /*1e40*/  USEL UR4, URZ, 0x1, UP0 ;  /* 0x000000013f047887 */ /* 0x000fe40008000000 */
[----:B------:R-:W-:-:S02]  /*1e50*/  USEL UR10, UR10, URZ, UP0 ;  /* 0x0000003f0a0a7287 */ /* 0x000fc40008000000 */
[----:B------:R-:W-:Y:S02]  /*1e60*/  USEL UR11, UR11, URZ, UP1 ;  /* 0x0000003f0b0b7287 */ /* 0x000fe40008800000 */
[----:B------:R-:W-:Y:S01]  /*1e70*/  LOP3.LUT R5, R5, UR4, RZ, 0x3c, !PT ;  /* 0x0000000405057c12 */ /* 0x000fe2000f8e3cff */
[----:B------:R-:W-:Y:S09]  /*1e80*/  @P1 BRA `(.L_x_27) ;  /* 0xfffffffc00001947 */ /* 0x000ff2000383ffff */
.L_x_20:
[----:B------:R-:W-:Y:S01]  /*1e90*/  ULDC UR6, c[0x0][0x28c] ;  /* 0x0000a30000067ab9 */ /* 0x000fe20000000800 */
[----:B------:R2:W-:Y:S01]  /*1ea0*/  SYNCS.ARRIVE.TRANS64.A1T0 RZ, [R156+UR50], RZ ;  /* 0x000000ff9cff79a7 */ /* 0x0005e20008100032 */
[----:B------:R-:W-:-:S06]  /*1eb0*/  UISETP.GE.AND UP0, UPT, UR6, 0x1, UPT ;  /* 0x000000010600788c */ /* 0x000fcc000bf06270 */
[----:B------:R-:W-:-:S13]  /*1ec0*/  PLOP3.LUT P1, PT, PT, PT, UP0, 0x80, 0x0 ;  /* 0x000000000000781c */ /* 0x000fda0003f2f008 */
[----:B--2---:R-:W-:Y:S05]  /*1ed0*/  @!P1 BRA `(.L_x_28) ;  /* 0x0000000000309947 */ /* 0x004fea0003800000 */
[----:B------:R-:W-:Y:S05]  /*1ee0*/  @!P0 BRA `(.L_x_29) ;  /* 0x0000000000048947 */ /* 0x000fea0003800000 */
[----:B------:R-:W-:Y:S01]  /*1ef0*/  BPT.TRAP 0x1 ;  /* 0x000000040000795c */ /* 0x000fe20000300000 */
.L_x_29:
[----:B------:R-:W-:Y:S02]  /*1f00*/  UIADD3 UR4, UR46, UR44, URZ ;  /* 0x0000002c2e047290 */ /* 0x000fe4000fffe03f */
[----:B------:R-:W-:Y:S02]  /*1f10*/  UISETP.GT.U32.AND UP0, UPT, UR40, 0x1, UPT ;  /* 0x000000012800788c */ /* 0x000fe4000bf04070 */
[----:B------:R-:W-:-:S04]  /*1f20*/  USHF.L.U32 UR4, UR4, 0x3, URZ ;  /* 0x0000000304047899 */ /* 0x000fc8000800063f */
[----:B------:R-:W-:Y:S01]  /*1f30*/  ULOP3.LUT UR4, UR4, 0x8, URZ, 0xc0, !UPT ;  /* 0x0000000804047892 */ /* 0x000fe2000f8ec03f */
[----:B------:R-:W-:-:S03]  /*1f40*/  PLOP3.LUT P0, PT, PT, PT, UP0, 0x80, 0x0 ;  /* 0x000000000000781c */ /* 0x000fc60003f0f008 */
[----:B------:R-:W-:-:S04]  /*1f50*/  UIADD3 UR4, UR43, 0x10, UR4 ;  /* 0x000000102b047890 */ /* 0x000fc8000fffe004 */
[----:B------:R-:W-:-:S09]  /*1f60*/  UPRMT UR4, URZ, 0x654, UR4 ;  /* 0x000006543f047896 */ /* 0x000fd20008000004 */
[----:B------:R-:W-:Y:S01]  /*1f70*/  SYNCS.ARRIVE.TRANS64.RED.A1T0 RZ, [UR4], RZ ;  /* 0x000000ffffff79a7 */ /* 0x000fe20008100404 */
[----:B------:R-:W-:Y:S05]  /*1f80*/  @P0 BRA `(.L_x_28) ;  /* 0x0000000000040947 */ /* 0x000fea0003800000 */
[----:B------:R-:W-:Y:S01]  /*1f90*/  BPT.TRAP 0x1 ;  /* 0x000000040000795c */ /* 0x000fe20000300000 */
.L_x_28:
[----:B01----:R-:W-:Y:S01]  /*1fa0*/  SHF.L.U32 R0, R166, 0x1f, RZ ;  /* 0x0000001fa6007819 */ /* 0x003fe200000006ff */
[----:B------:R-:W-:Y:S01]  /*1fb0*/  ULEA UR7, UR42, UR44, 0x1 ;  /* 0x0000002c2a077291 */ /* 0x000fe2000f8e083f */
[----:B------:R-:W0:Y:S01]  /*1fc0*/  LDC R7, c[0x0][0x288] ;  /* 0x0000a200ff077b82 */ /* 0x000e220000000800 */
[----:B------:R-:W-:Y:S01]  /*1fd0*/  UIADD3 UR4, UR6, 0x7e, URZ ;  /* 0x0000007e06047890 */ /* 0x000fe2000fffe03f */
[----:B------:R-:W-:Y:S01]  /*1fe0*/  IMAD.SHL.U32 R12, R154, 0x2, RZ ;  /* 0x000000029a0c7824 */ /* 0x000fe200078e00ff */
[----:B------:R-:W-:Y:S02]  /*1ff0*/  USHF.R.U32.HI UR5, URZ, 0x1, UR7 ;  /* 0x000000013f057899 */ /* 0x000fe40008011607 */
[----:B------:R-:W-:Y:S02]  /*2000*/  UISETP.GT.U32.AND UP0, UPT, UR7, 0x1, UPT ;  /* 0x000000010700788c */ /* 0x000fe4000bf04070 */
[----:B------:R-:W-:Y:S01]  /*2010*/  ULOP3.LUT UR5, UR5, 0x1, URZ, 0xc0, !UPT ;  /* 0x0000000105057892 */ /* 0x000fe2000f8ec03f */
[----:B------:R-:W1:Y:S01]  /*2020*/  SYNCS.PHASECHK.TRANS64.TRYWAIT P0, [R155+UR45+0x10], R0 ;  /* 0x000010009b0075a7 */ /* 0x000e62000800016d */
[----:B------:R-:W-:Y:S01]  /*2030*/  UISETP.LT.U32.AND UP0, UPT, UR4, 0x7f, UP0 ;  /* 0x0000007f0400788c */ /* 0x000fe20008701070 */
[----:B------:R-:W-:Y:S01]  /*2040*/  SHF.R.S32.HI R13, RZ, 0x1f, R12 ;  /* 0x0000001fff0d7819 */ /* 0x000fe2000001140c */
[----:B------:R-:W-:-:S02]  /*2050*/  UISETP.NE.U32.AND UP1, UPT, UR5, 0x1, UPT ;  /* 0x000000010500788c */ /* 0x000fc4000bf25070 */
[----:B------:R-:W-:Y:S02]  /*2060*/  USEL UR5, URZ, 0x1, !UP0 ;  /* 0x000000013f057887 */ /* 0x000fe4000c000000 */
[----:B------:R-:W-:-:S04]  /*2070*/  UISETP.GT.U32.AND UP1, UPT, UR4, 0x7e, !UP1 ;  /* 0x0000007e0400788c */ /* 0x000fc8000cf24070 */
[----:B------:R-:W-:-:S04]  /*2080*/  USEL UR4, URZ, 0x1, !UP1 ;  /* 0x000000013f047887 */ /* 0x000fc8000c800000 */
[----:B------:R-:W-:Y:S01]  /*2090*/  ULOP3.LUT UR47, UR4, UR47, UR5, 0x96, !UPT ;  /* 0x0000002f042f7292 */ /* 0x000fe2000f8e9605 */
[----:B01----:R-:W-:Y:S11]  /*20a0*/  @!P0 BRA `(.L_x_30) ;  /* 0x00000094000c8947 */ /* 0x003ff60003800000 */
.L_x_310:
[----:B------:R-:W-:Y:S01]  /*20b0*/  IMAD.SHL.U32 R6, R18, 0x40, RZ ;  /* 0x0000004012067824 */ /* 0x000fe200078e00ff */
[----:B------:R-:W-:Y:S01]  /*20c0*/  ULDC UR6, c[0x0][0x284] ;  /* 0x0000a10000067ab9 */ /* 0x000fe20000000800 */
[----:B------:R-:W-:Y:S01]  /*20d0*/  IMAD.SHL.U32 R14, R2, 0x100, RZ ;  /* 0x00000100020e7824 */ /* 0x000fe200078e00ff */
[----:B------:R-:W-:Y:S01]  /*20e0*/  SHF.R.S32.HI R163, RZ, 0x1f, R19 ;  /* 0x0000001fffa37819 */ /* 0x000fe20000011413 */
[----:B------:R-:W-:Y:S01]  /*20f0*/  ULDC.64 UR4, c[0x0][0x5d0] ;  /* 0x0001740000047ab9 */ /* 0x000fe20000000a00 */
[----:B------:R-:W-:Y:S01]  /*2100*/  ISETP.GE.AND P0, PT, R6, UR6, PT ;  /* 0x0000000606007c0c */ /* 0x000fe2000bf06270 */
[----:B------:R-:W-:Y:S01]  /*2110*/  IMAD.WIDE.U32 R2, R19, UR4, R12 ;  /* 0x0000000413027c25 */ /* 0x000fe2000f8e000c */
[----:B------:R-:W-:Y:S01]  /*2120*/  SHF.R.S32.HI R15, RZ, 0x1f, R14 ;  /* 0x0000001fff0f7819 */ /* 0x000fe2000001140e */
[----:B------:R-:W-:Y:S01]  /*2130*/  ULOP3.LUT UR44, UR44, 0x1, URZ, 0xc0, !UPT ;  /* 0x000000012c2c7892 */ /* 0x000fe2000f8ec03f */
[C---:B------:R-:W-:Y:S01]  /*2140*/  ISETP.GE.OR P0, PT, R14.reuse, R7, P0 ;  /* 0x000000070e00720c */ /* 0x040fe20000706670 */
[----:B0-----:R-:W-:Y:S01]  /*2150*/  IMAD R0, R163, UR4, RZ ;  /* 0x00000004a3007c24 */ /* 0x001fe2000f8e02ff */
[----:B------:R-:W-:-:S03]  /*2160*/  IADD3 R4, P1, R14, R2, RZ ;  /* 0x000000020e047210 */ /* 0x000fc60007f3e0ff */
[----:B------:R-:W-:-:S05]  /*2170*/  IMAD R5, R19, UR5, R0 ;  /* 0x0000000513057c24 */ /* 0x000fca000f8e0200 */
[----:B------:R-:W-:-:S03]  /*2180*/  IADD3.X R5, R15, R3, R5, P1, !PT ;  /* 0x000000030f057210 */ /* 0x000fc60000ffe405 */
[----:B------:R-:W-:Y:S05]  /*2190*/  @P0 BRA `(.L_x_31) ;  /* 0x0000007c00100947 */ /* 0x000fea0003800000 */
[----:B------:R-:W0:Y:S01]  /*21a0*/  LDC.64 R10, c[0x0][0x5c8] ;  /* 0x00017200ff0a7b82 */ /* 0x000e220000000a00 */
[----:B-----5:R-:W-:Y:S01]  /*21b0*/  FSETP.NEU.AND P0, PT, R22, RZ, PT ;  /* 0x000000ff1600720b */ /* 0x020fe20003f0d000 */
[----:B------:R-:W-:Y:S01]  /*21c0*/  IMAD R3, R154, -0x2, R7 ;  /* 0xfffffffe9a037824 */ /* 0x000fe200078e0207 */
[----:B------:R-:W-:Y:S01]  /*21d0*/  BSSY B0, `(.L_x_31) ;  /* 0x00007c0000007945 */ /* 0x000fe20003800000 */
[----:B------:R-:W-:-:S04]  /*21e0*/  IMAD.WIDE R160, R18, 0x40, R152 ;  /* 0x0000004012a07825 */ /* 0x000fc800078e0298 */
[----:B------:R-:W-:Y:S02]  /*21f0*/  IMAD.IADD R0, R3, 0x1, -R14 ;  /* 0x0000000103007824 */ /* 0x000fe400078e0a0e */
[----:B------:R-:W-:-:S03]  /*2200*/  IMAD.IADD R2, R159, 0x1, -R6 ;  /* 0x000000019f027824 */ /* 0x000fc600078e0a06 */
[----:B------:R-:W-:-:S04]  /*2210*/  ISETP.GT.AND P2, PT, R0, RZ, PT ;  /* 0x000000ff0000720c */ /* 0x000fc80003f44270 */
[----:B------:R-:W-:Y:S01]  /*2220*/  ISETP.GT.AND P1, PT, R2, RZ, P2 ;  /* 0x000000ff0200720c */ /* 0x000fe20001724270 */
[-C--:B0-----:R-:W-:Y:S02]  /*2230*/  IMAD R3, R161, R10.reuse, RZ ;  /* 0x0000000aa1037224 */ /* 0x081fe400078e02ff */
[----:B------:R-:W-:-:S04]  /*2240*/  IMAD.WIDE.U32 R168, R160, R10, R4 ;  /* 0x0000000aa0a87225 */ /* 0x000fc800078e0004 */
[----:B------:R-:W-:-:S04]  /*2250*/  IMAD R3, R160, R11, R3 ;  /* 0x0000000ba0037224 */ /* 0x000fc800078e0203 */
[----:B------:R-:W-:Y:S01]  /*2260*/  IMAD.IADD R173, R169, 0x1, R3 ;  /* 0x00000001a9ad7824 */ /* 0x000fe200078e0203 */
[----:B------:R-:W-:Y:S06]  /*2270*/  @!P0 BRA `(.L_x_32) ;  /* 0x00000054009c8947 */ /* 0x000fec0003800000 */
[----:B------:R-:W0:Y:S01]  /*2280*/  LDC.64 R20, c[0x0][0x5b8] ;  /* 0x00016e00ff147b82 */ /* 0x000e220000000a00 */
[----:B------:R-:W-:-:S07]  /*2290*/  ULDC.64 UR4, c[0x0][0x5c0] ;  /* 0x0001700000047ab9 */ /* 0x000fce0000000a00 */
[----:B------:R-:W1:Y:S08]  /*22a0*/  LDC.64 R170, c[0x0][0x5b0] ;  /* 0x00016c00ffaa7b82 */ /* 0x000e700000000a00 */
[----:B------:R-:W2:Y:S01]  /*22b0*/  LDC.64 R8, c[0x0][0x5a8] ;  /* 0x00016a00ff087b82 */ /* 0x000ea20000000a00 */
[-C--:B0-----:R-:W-:Y:S02]  /*22c0*/  IMAD R6, R163, R20.reuse, RZ ;  /* 0x00000014a3067224 */ /* 0x081fe400078e02ff */
[----:B------:R-:W-:-:S04]  /*22d0*/  IMAD.WIDE.U32 R4, R19, R20, R12 ;  /* 0x0000001413047225 */ /* 0x000fc800078e000c */
[----:B------:R-:W-:Y:S01]  /*22e0*/  IMAD R167, R19, R21, R6 ;  /* 0x0000001513a77224 */ /* 0x000fe200078e0206 */
[----:B------:R-:W-:Y:S01]  /*22f0*/  IADD3 R162, P0, R14, R4, RZ ;  /* 0x000000040ea27210 */ /* 0x000fe20007f1e0ff */
[----:B-1----:R-:W-:-:S03]  /*2300*/  IMAD R3, R161, R170, RZ ;  /* 0x000000aaa1037224 */ /* 0x002fc600078e02ff */
[----:B------:R-:W-:Y:S01]  /*2310*/  IADD3.X R163, R15, R5, R167, P0, !PT ;  /* 0x000000050fa37210 */ /* 0x000fe200007fe4a7 */
[C---:B------:R-:W-:Y:S02]  /*2320*/  IMAD R169, R160.reuse, R171, R3 ;  /* 0x000000aba0a97224 */ /* 0x040fe400078e0203 */
[----:B------:R-:W-:-:S04]  /*2330*/  IMAD.WIDE.U32 R4, R160, R170, R162 ;  /* 0x000000aaa0047225 */ /* 0x000fc800078e00a2 */
[----:B------:R-:W-:Y:S01]  /*2340*/  IMAD.IADD R3, R5, 0x1, R169 ;  /* 0x0000000105037824 */ /* 0x000fe200078e02a9 */
[----:B--2---:R-:W-:-:S04]  /*2350*/  LEA R6, P0, R4, R8, 0x1 ;  /* 0x0000000804067211 */ /* 0x004fc800078008ff */
[----:B------:R-:W-:-:S05]  /*2360*/  LEA.HI.X R7, R4, R9, R3, 0x1, P0 ;  /* 0x0000000904077211 */ /* 0x000fca00000f0c03 */
[----:B------:R0:W2:Y:S01]  /*2370*/  @P1 LDG.E.LTC128B.U16 R3, desc[UR38][R6.64] ;  /* 0x0000002606031981 */ /* 0x0000a2000c1e1520 */
[----:B------:R-:W-:Y:S01]  /*2380*/  IMAD.WIDE.U32 R4, R160, R170, R14 ;  /* 0x000000aaa0047225 */ /* 0x000fe200078e000e */
[----:B------:R-:W-:Y:S02]  /*2390*/  BSSY B1, `(.L_x_33) ;  /* 0x0000014000017945 */ /* 0x000fe40003800000 */
[----:B------:R-:W-:-:S04]  /*23a0*/  IADD3 R164, P0, R12, R4, RZ ;  /* 0x000000040ca47210 */ /* 0x000fc80007f1e0ff */
[----:B------:R-:W-:Y:S02]  /*23b0*/  IADD3.X R165, R13, R169, R5, P0, !PT ;  /* 0x000000a90da57210 */ /* 0x000fe400007fe405 */
[----:B------:R-:W-:Y:S01]  /*23c0*/  LEA R4, P0, R168, UR4, 0x1 ;  /* 0x00000004a8047c11 */ /* 0x000fe2000f8008ff */
[----:B------:R-:W-:-:S03]  /*23d0*/  IMAD.WIDE.U32 R164, R19, R20, R164 ;  /* 0x0000001413a47225 */ /* 0x000fc600078e00a4 */
[----:B------:R-:W-:Y:S02]  /*23e0*/  LEA.HI.X R5, R168, UR5, R173, 0x1, P0 ;  /* 0x00000005a8057c11 */ /* 0x000fe400080f0cad */
[----:B------:R-:W-:Y:S01]  /*23f0*/  ISETP.GT.AND P0, PT, R0, 0x1, PT ;  /* 0x000000010000780c */ /* 0x000fe20003f04270 */
[----:B0-----:R-:W-:Y:S01]  /*2400*/  IMAD.IADD R7, R167, 0x1, R165 ;  /* 0x00000001a7077824 */ /* 0x001fe200078e02a5 */
[----:B------:R-:W-:Y:S02]  /*2410*/  LEA R6, P4, R164, R8, 0x1 ;  /* 0x00000008a4067211 */ /* 0x000fe400078808ff */
[----:B------:R-:W-:Y:S02]  /*2420*/  ISETP.GT.AND P3, PT, R2, RZ, P0 ;  /* 0x000000ff0200720c */ /* 0x000fe40000764270 */
[----:B------:R-:W-:Y:S01]  /*2430*/  LEA.HI.X R7, R164, R9, R7, 0x1, P4 ;  /* 0x00000009a4077211 */ /* 0x000fe200020f0c07 */
[C---:B------:R-:W-:Y:S01]  /*2440*/  IMAD.SHL.U32 R164, R170.reuse, 0x8, RZ ;  /* 0x00000008aaa47824 */ /* 0x040fe200078e00ff */
[----:B------:R-:W-:Y:S01]  /*2450*/  SHF.L.U64.HI R165, R170, 0x3, R171 ;  /* 0x00000003aaa57819 */ /* 0x000fe200000102ab */
[----:B--2---:R-:W-:-:S05]  /*2460*/  HADD2.F32 R21, -RZ, R3.H0_H0 ;  /* 0x20000003ff157230 */ /* 0x004fca0000004100 */
[----:B------:R-:W-:-:S04]  /*2470*/  FMUL R21, R21, R22 ;  /* 0x0000001615157220 */ /* 0x000fc80000400000 */
[----:B------:R-:W-:-:S05]  /*2480*/  FFMA R21, R24, R23, R21 ;  /* 0x0000001718157223 */ /* 0x000fca0000000015 */
[----:B------:R-:W-:-:S05]  /*2490*/  F2FP.F16.F32.PACK_AB R21, RZ, R21 ;  /* 0x00000015ff15723e */ /* 0x000fca00000000ff */
[----:B------:R0:W-:Y:S01]  /*24a0*/  @P1 STG.E.U16 desc[UR38][R4.64], R21 ;  /* 0x0000001504001986 */ /* 0x0001e2000c101526 */
[----:B------:R-:W-:Y:S05]  /*24b0*/  @!P3 BRA `(.L_x_34) ;  /* 0x000000000004b947 */ /* 0x000fea0003800000 */
[----:B------:R1:W5:Y:S02]  /*24c0*/  LDG.E.LTC128B.U16 R3, desc[UR38][R6.64+0x2] ;  /* 0x0000022606037981 */ /* 0x000364000c1e1520 */
.L_x_34:
[----:B------:R-:W-:Y:S05]  /*24d0*/  BSYNC B1 ;  /* 0x0000000000017941 */ /* 0x000fea0003800000 */
.L_x_33:
[----:B0----5:R-:W-:Y:S01]  /*24e0*/  HADD2.F32 R21, -RZ, R3.H0_H0 ;  /* 0x20000003ff157230 */ /* 0x021fe20000004100 */
[----:B------:R-:W-:Y:S01]  /*24f0*/  ISETP.GT.AND P2, PT, R2, 0x8, P2 ;  /* 0x000000080200780c */ /* 0x000fe20001744270 */
[----:B------:R-:W-:-:S04]  /*2500*/  IMAD.WIDE.U32 R164, R160, R170, R164 ;  /* 0x000000aaa0a47225 */ /* 0x000fc800078e00a4 */
[----:B------:R-:W-:Y:S01]  /*2510*/  FMUL R18, R21, R22 ;  /* 0x0000001615127220 */ /* 0x000fe20000400000 */
[----:B------:R-:W-:Y:S01]  /*2520*/  IMAD.IADD R169, R169, 0x1, R165 ;  /* 0x00000001a9a97824 */ /* 0x000fe200078e02a5 */
[----:B------:R-:W-:Y:S02]  /*2530*/  IADD3 R21, P1, R162, R164, RZ ;  /* 0x000000a4a2157210 */ /* 0x000fe40007f3e0ff */
[----:B------:R-:W-:-:S03]  /*2540*/  FFMA R18, R25, R23, R18 ;  /* 0x0000001719127223 */ /* 0x000fc60000000012 */
[----:B------:R-:W-:Y:S01]  /*2550*/  IMAD.X R162, R169, 0x1, R163, P1 ;  /* 0x00000001a9a27824 */ /* 0x000fe200008e06a3 */
[C---:B------:R-:W-:Y:S02]  /*2560*/  LEA R24, P1, R21.reuse, R8, 0x1 ;  /* 0x0000000815187211 */ /* 0x040fe400078208ff */
[----:B------:R-:W-:Y:S02]  /*2570*/  F2FP.F16.F32.PACK_AB R18, RZ, R18 ;  /* 0x00000012ff12723e */ /* 0x000fe400000000ff */
[----:B------:R-:W-:Y:S02]  /*2580*/  LEA.HI.X R25, R21, R9, R162, 0x1, P1 ;  /* 0x0000000915197211 */ /* 0x000fe400008f0ca2 */
[----:B------:R-:W-:Y:S02]  /*2590*/  PRMT R21, R18, 0x7610, R21 ;  /* 0x0000761012157816 */ /* 0x000fe40000000015 */
[----:B------:R-:W-:-:S03]  /*25a0*/  PRMT R18, R3, 0x7610, R18 ;  /* 0x0000761003127816 */ /* 0x000fc60000000012 */
[----:B------:R0:W-:Y:S04]  /*25b0*/  @P3 STG.E.U16 desc[UR38][R4.64+0x2], R21 ;  /* 0x0000021504003986 */ /* 0x0001e8000c101526 */
[----:B------:R-:W2:Y:S01]  /*25c0*/  @P2 LDG.E.LTC128B.U16 R18, desc[UR38][R24.64] ;  /* 0x0000002618122981 */ /* 0x000ea2000c1e1520 */
[----:B------:R-:W-:Y:S01]  /*25d0*/  IADD3 R12, P1, P3, R12, R164, R14 ;  /* 0x000000a40c0c7210 */ /* 0x000fe20007b3e00e */
[----:B------:R-:W-:Y:S01]  /*25e0*/  BSSY B1, `(.L_x_35) ;  /* 0x0000011000017945 */ /* 0x000fe20003800000 */
[C---:B------:R-:W-:Y:S02]  /*25f0*/  SHF.L.U64.HI R11, R10.reuse, 0x4, R11 ;  /* 0x000000040a0b7819 */ /* 0x040fe4000001020b */
[----:B------:R-:W-:Y:S02]  /*2600*/  IADD3.X R13, R13, R169, R15, P1, P3 ;  /* 0x000000a90d0d7210 */ /* 0x000fe40000fe640f */
[----:B------:R-:W-:-:S02]  /*2610*/  LEA R10, P1, R10, R4, 0x4 ;  /* 0x000000040a0a7211 */ /* 0x000fc400078220ff */
[----:B------:R-:W-:Y:S01]  /*2620*/  ISETP.GT.AND P0, PT, R2, 0x8, P0 ;  /* 0x000000080200780c */ /* 0x000fe20000704270 */
[----:B0-----:R-:W-:-:S04]  /*2630*/  IMAD.WIDE.U32 R20, R19, R20, R12 ;  /* 0x0000001413147225 */ /* 0x001fc800078e000c */
[----:B------:R-:W-:Y:S01]  /*2640*/  IMAD.X R11, R11, 0x1, R5, P1 ;  /* 0x000000010b0b7824 */ /* 0x000fe200008e0605 */
[----:B------:R-:W-:Y:S01]  /*2650*/  LEA R8, P3, R20, R8, 0x1 ;  /* 0x0000000814087211 */ /* 0x000fe200078608ff */
[----:B------:R-:W-:-:S05]  /*2660*/  IMAD.IADD R12, R167, 0x1, R21 ;  /* 0x00000001a70c7824 */ /* 0x000fca00078e0215 */
[----:B------:R-:W-:Y:S01]  /*2670*/  LEA.HI.X R9, R20, R9, R12, 0x1, P3 ;  /* 0x0000000914097211 */ /* 0x000fe200018f0c0c */
[----:B--2---:R-:W-:-:S05]  /*2680*/  HADD2.F32 R3, -RZ, R18.H0_H0 ;  /* 0x20000012ff037230 */ /* 0x004fca0000004100 */
[----:B------:R-:W-:-:S04]  /*2690*/  FMUL R3, R3, R22 ;  /* 0x0000001603037220 */ /* 0x000fc80000400000 */
[----:B------:R-:W-:-:S05]  /*26a0*/  FFMA R3, R26, R23, R3 ;  /* 0x000000171a037223 */ /* 0x000fca0000000003 */
[----:B------:R-:W-:-:S05]  /*26b0*/  F2FP.F16.F32.PACK_AB R3, RZ, R3 ;  /* 0x00000003ff03723e */ /* 0x000fca00000000ff */
[----:B------:R0:W-:Y:S01]  /*26c0*/  @P2 STG.E.U16 desc[UR38][R10.64], R3 ;  /* 0x000000030a002986 */ /* 0x0001e2000c101526 */
[----:B------:R-:W-:Y:S05]  /*26d0*/  @!P0 BRA `(.L_x_36) ;  /* 0x0000000000048947 */ /* 0x000fea0003800000 */
[----:B------:R2:W5:Y:S02]  /*26e0*/  LDG.E.LTC128B.U16 R18, desc[UR38][R8.64+0x2] ;  /* 0x0000022608127981 */ /* 0x000564000c1e1520 */
.L_x_36:
[----:B------:R-:W-:Y:S05]  /*26f0*/  BSYNC B1 ;  /* 0x0000000000017941 */ /* 0x000fea0003800000 */
.L_x_35:
[----:B0----5:R-:W-:Y:S01]  /*2700*/  HADD2.F32 R3, -RZ, R18.H0_H0 ;  /* 0x20000012ff037230 */ /* 0x021fe20000004100 */
[----:B------:R-:W-:Y:S01]  /*2710*/  ISETP.GT.AND P1, PT, R0, 0x8, PT ;  /* 0x000000080000780c */ /* 0x000fe20003f24270 */
[----:B------:R-:W-:Y:S03]  /*2720*/  BSSY B1, `(.L_x_37) ;  /* 0x0000008000017945 */ /* 0x000fe60003800000 */
[----:B------:R-:W-:Y:S01]  /*2730*/  FMUL R12, R3, R22 ;  /* 0x00000016030c7220 */ /* 0x000fe20000400000 */
[----:B------:R-:W-:-:S03]  /*2740*/  ISETP.GT.AND P2, PT, R2, RZ, P1 ;  /* 0x000000ff0200720c */ /* 0x000fc60000f44270 */
[----:B------:R-:W-:-:S05]  /*2750*/  FFMA R12, R27, R23, R12 ;  /* 0x000000171b0c7223 */ /* 0x000fca000000000c */
[----:B------:R-:W-:-:S05]  /*2760*/  F2FP.F16.F32.PACK_AB R12, RZ, R12 ;  /* 0x0000000cff0c723e */ /* 0x000fca00000000ff */
[----:B------:R0:W-:Y:S01]  /*2770*/  @P0 STG.E.U16 desc[UR38][R10.64+0x2], R12 ;  /* 0x0000020c0a000986 */ /* 0x0001e2000c101526 */
[----:B------:R-:W-:Y:S05]  /*2780*/  @!P2 BRA `(.L_x_38) ;  /* 0x000000000004a947 */ /* 0x000fea0003800000 */
[----:B------:R3:W5:Y:S02]  /*2790*/  LDG.E.LTC128B.U16 R18, desc[UR38][R6.64+0x10] ;  /* 0x0000102606127981 */ /* 0x000764000c1e1520 */
.L_x_38:
[----:B------:R-:W-:Y:S05]  /*27a0*/  BSYNC B1 ;  /* 0x0000000000017941 */ /* 0x000fea0003800000 */
.L_x_37:
[----:B-----5:R-:W-:Y:S01]  /*27b0*/  HADD2.F32 R3, -RZ, R18.H0_H0 ;  /* 0x20000012ff037230 */ /* 0x020fe20000004100 */
        /* <DEDUP_REMOVED lines=9> */
.L_x_40:
[----:B------:R-:W-:Y:S05]  /*2850*/  BSYNC B1 ;  /* 0x0000000000017941 */ /* 0x000fea0003800000 */
.L_x_39:
[----:B----45:R-:W-:Y:S01]  /*2860*/  HADD2.F32 R3, -RZ, R18.H0_H0 ;  /* 0x20000012ff037230 */ /* 0x030fe20000004100 */
[----:B------:R-:W-:Y:S01]  /*2870*/  ISETP.GT.AND P1, PT, R2, 0x8, P1 ;  /* 0x000000080200780c */ /* 0x000fe20000f24270 */
[----:B------:R-:W-:Y:S03]  /*2880*/  BSSY B1, `(.L_x_41) ;  /* 0x0000007000017945 */ /* 0x000fe60003800000 */
[----:B0-----:R-:W-:-:S04]  /*2890*/  FMUL R12, R3, R22 ;  /* 0x00000016030c7220 */ /* 0x001fc80000400000 */
[----:B------:R-:W-:-:S05]  /*28a0*/  FFMA R12, R29, R23, R12 ;  /* 0x000000171d0c7223 */ /* 0x000fca000000000c */
[----:B------:R-:W-:-:S05]  /*28b0*/  F2FP.F16.F32.PACK_AB R12, RZ, R12 ;  /* 0x0000000cff0c723e */ /* 0x000fca00000000ff */
[----:B------:R0:W-:Y:S01]  /*28c0*/  @P3 STG.E.U16 desc[UR38][R4.64+0x12], R12 ;  /* 0x0000120c04003986 */ /* 0x0001e2000c101526 */
[----:B------:R-:W-:Y:S05]  /*28d0*/  @!P1 BRA `(.L_x_42) ;  /* 0x0000000000049947 */ /* 0x000fea0003800000 */
[----:B------:R4:W5:Y:S02]  /*28e0*/  LDG.E.LTC128B.U16 R18, desc[UR38][R8.64+0x10] ;  /* 0x0000102608127981 */ /* 0x000964000c1e1520 */
.L_x_42:
[----:B------:R-:W-:Y:S05]  /*28f0*/  BSYNC B1 ;  /* 0x0000000000017941 */ /* 0x000fea0003800000 */
.L_x_41:
[----:B-----5:R-:W-:Y:S01]  /*2900*/  HADD2.F32 R3, -RZ, R18.H0_H0 ;  /* 0x20000012ff037230 */ /* 0x020fe20000004100 */
[----:B------:R-:W-:Y:S01]  /*2910*/  ISETP.GT.AND P0, PT, R2, 0x8, P0 ;  /* 0x000000080200780c */ /* 0x000fe20000704270 */
[----:B------:R-:W-:Y:S03]  /*2920*/  BSSY B1, `(.L_x_43) ;  /* 0x0000007000017945 */ /* 0x000fe60003800000 */
[----:B------:R-:W-:-:S04]  /*2930*/  FMUL R3, R3, R22 ;  /* 0x0000001603037220 */ /* 0x000fc80000400000 */
[----:B------:R-:W-:-:S05]  /*2940*/  FFMA R3, R30, R23, R3 ;  /* 0x000000171e037223 */ /* 0x000fca0000000003 */
[----:B------:R-:W-:-:S05]  /*2950*/  F2FP.F16.F32.PACK_AB R3, RZ, R3 ;  /* 0x00000003ff03723e */ /* 0x000fca00000000ff */
[----:B------:R0:W-:Y:S01]  /*2960*/  @P1 STG.E.U16 desc[UR38][R10.64+0x10], R3 ;  /* 0x000010030a001986 */ /* 0x0001e2000c101526 */
[----:B------:R-:W-:Y:S05]  /*2970*/  @!P0 BRA `(.L_x_44) ;  /* 0x0000000000048947 */ /* 0x000fea0003800000 */
[----:B------:R0:W5:Y:S02]  /*2980*/  LDG.E.LTC128B.U16 R18, desc[UR38][R8.64+0x12] ;  /* 0x0000122608127981 */ /* 0x000164000c1e1520 */
.L_x_44:
[----:B------:R-:W-:Y:S05]  /*2990*/  BSYNC B1 ;  /* 0x0000000000017941 */ /* 0x000fea0003800000 */
.L_x_43:
        /* <DEDUP_REMOVED lines=10> */
.L_x_46:
[----:B------:R-:W-:Y:S05]  /*2a40*/  BSYNC B1 ;  /* 0x0000000000017941 */ /* 0x000fea0003800000 */
.L_x_45:
        /* <DEDUP_REMOVED lines=10> */
.L_x_48:
[----:B------:R-:W-:Y:S05]  /*2af0*/  BSYNC B1 ;  /* 0x0000000000017941 */ /* 0x000fea0003800000 */
.L_x_47:
[----:B0----5:R-:W-:Y:S01]  /*2b00*/  HADD2.F32 R3, -RZ, R18.H0_H0 ;  /* 0x20000012ff037230 */ /* 0x021fe20000004100 */
        /* <DEDUP_REMOVED lines=8> */
.L_x_50:
[----:B------:R-:W-:Y:S05]  /*2b90*/  BSYNC B1 ;  /* 0x0000000000017941 */ /* 0x000fea0003800000 */
.L_x_49:
        /* <DEDUP_REMOVED lines=9> */
.L_x_52:
[----:B------:R-:W-:Y:S05]  /*2c30*/  BSYNC B1 ;  /* 0x0000000000017941 */ /* 0x000fea0003800000 */
.L_x_51:
        /* <DEDUP_REMOVED lines=10> */
.L_x_54:
[----:B------:R-:W-:Y:S05]  /*2ce0*/  BSYNC B1 ;  /* 0x0000000000017941 */ /* 0x000fea0003800000 */
.L_x_53:
        /* <DEDUP_REMOVED lines=10> */
.L_x_56:
[----:B------:R-:W-:Y:S05]  /*2d90*/  BSYNC B1 ;  /* 0x0000000000017941 */ /* 0x000fea0003800000 */
.L_x_55:
        /* <DEDUP_REMOVED lines=9> */
.L_x_58:
[----:B------:R-:W-:Y:S05]  /*2e30*/  BSYNC B1 ;  /* 0x0000000000017941 */ /* 0x000fea0003800000 */
.L_x_57:
        /* <DEDUP_REMOVED lines=9> */
.L_x_60:
[----:B------:R-:W-:Y:S05]  /*2ed0*/  BSYNC B1 ;  /* 0x0000000000017941 */ /* 0x000fea0003800000 */
.L_x_59:
        /* <DEDUP_REMOVED lines=10> */
.L_x_62:
[----:B------:R-:W-:Y:S05]  /*2f80*/  BSYNC B1 ;  /* 0x0000000000017941 */ /* 0x000fea0003800000 */
.L_x_61:
        /* <DEDUP_REMOVED lines=10> */
.L_x_64:
[----:B------:R-:W-:Y:S05]  /*3030*/  BSYNC B1 ;  /* 0x0000000000017941 */ /* 0x000fea0003800000 */
.L_x_63:
        /* <DEDUP_REMOVED lines=9> */
.L_x_66:
[----:B------:R-:W-:Y:S05]  /*30d0*/  BSYNC B1 ;  /* 0x0000000000017941 */ /* 0x000fea0003800000 */
.L_x_65:
        /* <DEDUP_REMOVED lines=9> */
.L_x_68:
[----:B------:R-:W-:Y:S05]  /*3170*/  BSYNC B1 ;  /* 0x0000000000017941 */ /* 0x000fea0003800000 */
.L_x_67:
        /* <DEDUP_REMOVED lines=10> */
.L_x_70:
[----:B------:R-:W-:Y:S05]  /*3220*/  BSYNC B1 ;  /* 0x0000000000017941 */ /* 0x000fea0003800000 */
.L_x_69:
        /* <DEDUP_REMOVED lines=10> */
.L_x_72:
[----:B------:R-:W-:Y:S05]  /*32d0*/  BSYNC B1 ;  /* 0x0000000000017941 */ /* 0x000fea0003800000 */
.L_x_71:
        /* <DEDUP_REMOVED lines=9> */
.L_x_74:
[----:B------:R-:W-:Y:S05]  /*3370*/  BSYNC B1 ;  /* 0x0000000000017941 */ /* 0x000fea0003800000 */
.L_x_73:
        /* <DEDUP_REMOVED lines=9> */
.L_x_76:
[----:B------:R-:W-:Y:S05]  /*3410*/  BSYNC B1 ;  /* 0x0000000000017941 */ /* 0x000fea0003800000 */
.L_x_75:
        /* <DEDUP_REMOVED lines=10> */
.L_x_78:
[----:B------:R-:W-:Y:S05]  /*34c0*/  BSYNC B1 ;  /* 0x0000000000017941 */ /* 0x000fea0003800000 */
.L_x_77:
        /* <DEDUP_REMOVED lines=10> */
.L_x_80:
[----:B------:R-:W-:Y:S05]  /*3570*/  BSYNC B1 ;  /* 0x0000000000017941 */ /* 0x000fea0003800000 */
.L_x_79:
        /* <DEDUP_REMOVED lines=9> */
.L_x_82:
[----:B------:R-:W-:Y:S05]  /*3610*/  BSYNC B1 ;  /* 0x0000000000017941 */ /* 0x000fea0003800000 */
.L_x_81:
        /* <DEDUP_REMOVED lines=9> */
.L_x_84:
[----:B------:R-:W-:Y:S05]  /*36b0*/  BSYNC B1 ;  /* 0x0000000000017941 */ /* 0x000fea0003800000 */
.L_x_83:
        /* <DEDUP_REMOVED lines=10> */
.L_x_86:
[----:B------:R-:W-:Y:S05]  /*3760*/  BSYNC B1 ;  /* 0x0000000000017941 */ /* 0x000fea0003800000 */
.L_x_85:
        /* <DEDUP_REMOVED lines=10> */
.L_x_88:
[----:B------:R-:W-:Y:S05]  /*3810*/  BSYNC B1 ;  /* 0x0000000000017941 */ /* 0x000fea0003800000 */
.L_x_87:
        /* <DEDUP_REMOVED lines=9> */
.L_x_90:
[----:B------:R-:W-:Y:S05]  /*38b0*/  BSYNC B1 ;  /* 0x0000000000017941 */ /* 0x000fea0003800000 */
.L_x_89:
        /* <DEDUP_REMOVED lines=9> */
.L_x_92:
[----:B------:R-:W-:Y:S05]  /*3950*/  BSYNC B1 ;  /* 0x0000000000017941 */ /* 0x000fea0003800000 */
.L_x_91:
        /* <DEDUP_REMOVED lines=10> */
.L_x_94:
[----:B------:R-:W-:Y:S05]  /*3a00*/  BSYNC B1 ;  /* 0x0000000000017941 */ /* 0x000fea0003800000 */
.L_x_93:
        /* <DEDUP_REMOVED lines=10> */
.L_x_96:
[----:B------:R-:W-:Y:S05]  /*3ab0*/  BSYNC B1 ;  /* 0x0000000000017941 */ /* 0x000fea0003800000 */
.L_x_95:
        /* <DEDUP_REMOVED lines=9> */
.L_x_98:
[----:B------:R-:W-:Y:S05]  /*3b50*/  BSYNC B1 ;  /* 0x0000000000017941 */ /* 0x000fea0003800000 */
.L_x_97:
        /* <DEDUP_REMOVED lines=9> */
.L_x_100:
[----:B------:R-:W-:Y:S05]  /*3bf0*/  BSYNC B1 ;  /* 0x0000000000017941 */ /* 0x000fea0003800000 */
.L_x_99:
        /* <DEDUP_REMOVED lines=10> */
.L_x_102:
[----:B------:R-:W-:Y:S05]  /*3ca0*/  BSYNC B1 ;  /* 0x0000000000017941 */ /* 0x000fea0003800000 */
.L_x_101:
        /* <DEDUP_REMOVED lines=10> */
.L_x_104:
[----:B------:R-:W-:Y:S05]  /*3d50*/  BSYNC B1 ;  /* 0x0000000000017941 */ /* 0x000fea0003800000 */
.L_x_103:
        /* <DEDUP_REMOVED lines=9> */
.L_x_106:
[----:B------:R-:W-:Y:S05]  /*3df0*/  BSYNC B1 ;  /* 0x0000000000017941 */ /* 0x000fea0003800000 */
.L_x_105:
        /* <DEDUP_REMOVED lines=9> */
.L_x_108:
[----:B------:R-:W-:Y:S05]  /*3e90*/  BSYNC B1 ;  /* 0x0000000000017941 */ /* 0x000fea0003800000 */
.L_x_107:
        /* <DEDUP_REMOVED lines=10> */
.L_x_110:
[----:B------:R-:W-:Y:S05]  /*3f40*/  BSYNC B1 ;  /* 0x0000000000017941 */ /* 0x000fea0003800000 */
.L_x_109:
        /* <DEDUP_REMOVED lines=10> */
.L_x_112:
[----:B------:R-:W-:Y:S05]  /*3ff0*/  BSYNC B1 ;  /* 0x0000000000017941 */ /* 0x000fea0003800000 */
.L_x_111:
        /* <DEDUP_REMOVED lines=9> */
.L_x_114:
[----:B------:R-:W-:Y:S05]  /*4090*/  BSYNC B1 ;  /* 0x0000000000017941 */ /* 0x000fea0003800000 */
.L_x_113:
        /* <DEDUP_REMOVED lines=9> */
.L_x_116:
[----:B------:R-:W-:Y:S05]  /*4130*/  BSYNC B1 ;  /* 0x0000000000017941 */ /* 0x000fea0003800000 */
.L_x_115:
        /* <DEDUP_REMOVED lines=10> */
.L_x_118:
[----:B------:R-:W-:Y:S05]  /*41e0*/  BSYNC B1 ;  /* 0x0000000000017941 */ /* 0x000fea0003800000 */
.L_x_117:
        /* <DEDUP_REMOVED lines=10> */
.L_x_120:
[----:B------:R-:W-:Y:S05]  /*4290*/  BSYNC B1 ;  /* 0x0000000000017941 */ /* 0x000fea0003800000 */
.L_x_119:
        /* <DEDUP_REMOVED lines=9> */
.L_x_122:
[----:B------:R-:W-:Y:S05]  /*4330*/  BSYNC B1 ;  /* 0x0000000000017941 */ /* 0x000fea0003800000 */
.L_x_121:
        /* <DEDUP_REMOVED lines=9> */
.L_x_124:
[----:B------:R-:W-:Y:S05]  /*43d0*/  BSYNC B1 ;  /* 0x0000000000017941 */ /* 0x000fea0003800000 */
.L_x_123:
        /* <DEDUP_REMOVED lines=10> */
.L_x_126:
[----:B------:R-:W-:Y:S05]  /*4480*/  BSYNC B1 ;  /* 0x0000000000017941 */ /* 0x000fea0003800000 */
.L_x_125:
        /* <DEDUP_REMOVED lines=10> */
.L_x_128:
[----:B------:R-:W-:Y:S05]  /*4530*/  BSYNC B1 ;  /* 0x0000000000017941 */ /* 0x000fea0003800000 */
.L_x_127:
        /* <DEDUP_REMOVED lines=9> */
.L_x_130:
[----:B------:R-:W-:Y:S05]  /*45d0*/  BSYNC B1 ;  /* 0x0000000000017941 */ /* 0x000fea0003800000 */
.L_x_129:
        /* <DEDUP_REMOVED lines=9> */
.L_x_132:
[----:B------:R-:W-:Y:S05]  /*4670*/  BSYNC B1 ;  /* 0x0000000000017941 */ /* 0x000fea0003800000 */
.L_x_131:
        /* <DEDUP_REMOVED lines=10> */
.L_x_134:
[----:B------:R-:W-:Y:S05]  /*4720*/  BSYNC B1 ;  /* 0x0000000000017941 */ /* 0x000fea0003800000 */
.L_x_133:
        /* <DEDUP_REMOVED lines=10> */
.L_x_136:
[----:B------:R-:W-:Y:S05]  /*47d0*/  BSYNC B1 ;  /* 0x0000000000017941 */ /* 0x000fea0003800000 */
.L_x_135:
        /* <DEDUP_REMOVED lines=9> */
.L_x_138:
[----:B------:R-:W-:Y:S05]  /*4870*/  BSYNC B1 ;  /* 0x0000000000017941 */ /* 0x000fea0003800000 */
.L_x_137:
        /* <DEDUP_REMOVED lines=9> */
.L_x_140:
[----:B------:R-:W-:Y:S05]  /*4910*/  BSYNC B1 ;  /* 0x0000000000017941 */ /* 0x000fea0003800000 */
.L_x_139:
        /* <DEDUP_REMOVED lines=10> */
.L_x_142:
[----:B------:R-:W-:Y:S05]  /*49c0*/  BSYNC B1 ;  /* 0x0000000000017941 */ /* 0x000fea0003800000 */
.L_x_141:
        /* <DEDUP_REMOVED lines=10> */
.L_x_144:
[----:B------:R-:W-:Y:S05]  /*4a70*/  BSYNC B1 ;  /* 0x0000000000017941 */ /* 0x000fea0003800000 */
.L_x_143:
        /* <DEDUP_REMOVED lines=9> */
.L_x_146:
[----:B------:R-:W-:Y:S05]  /*4b10*/  BSYNC B1 ;  /* 0x0000000000017941 */ /* 0x000fea0003800000 */
.L_x_145:
        /* <DEDUP_REMOVED lines=9> */
.L_x_148:
[----:B------:R-:W-:Y:S05]  /*4bb0*/  BSYNC B1 ;  /* 0x0000000000017941 */ /* 0x000fea0003800000 */
.L_x_147:
        /* <DEDUP_REMOVED lines=10> */
.L_x_150:
[----:B------:R-:W-:Y:S05]  /*4c60*/  BSYNC B1 ;  /* 0x0000000000017941 */ /* 0x000fea0003800000 */
.L_x_149:
        /* <DEDUP_REMOVED lines=10> */
.L_x_152:
[----:B------:R-:W-:Y:S05]  /*4d10*/  BSYNC B1 ;  /* 0x0000000000017941 */ /* 0x000fea0003800000 */
.L_x_151:
        /* <DEDUP_REMOVED lines=9> */
.L_x_154:
[----:B------:R-:W-:Y:S05]  /*4db0*/  BSYNC B1 ;  /* 0x0000000000017941 */ /* 0x000fea0003800000 */
.L_x_153:
        /* <DEDUP_REMOVED lines=9> */
.L_x_156:
[----:B------:R-:W-:Y:S05]  /*4e50*/  BSYNC B1 ;  /* 0x0000000000017941 */ /* 0x000fea0003800000 */
.L_x_155:
        /* <DEDUP_REMOVED lines=10> */
.L_x_158:
[----:B------:R-:W-:Y:S05]  /*4f00*/  BSYNC B1 ;  /* 0x0000000000017941 */ /* 0x000fea0003800000 */
.L_x_157:
        /* <DEDUP_REMOVED lines=10> */
.L_x_160:
[----:B------:R-:W-:Y:S05]  /*4fb0*/  BSYNC B1 ;  /* 0x0000000000017941 */ /* 0x000fea0003800000 */
.L_x_159:
        /* <DEDUP_REMOVED lines=9> */
.L_x_162:
[----:B------:R-:W-:Y:S05]  /*5050*/  BSYNC B1 ;  /* 0x0000000000017941 */ /* 0x000fea0003800000 */
.L_x_161:
        /* <DEDUP_REMOVED lines=9> */
.L_x_164:
[----:B------:R-:W-:Y:S05]  /*50f0*/  BSYNC B1 ;  /* 0x0000000000017941 */ /* 0x000fea0003800000 */
.L_x_163:
        /* <DEDUP_REMOVED lines=10> */
.L_x_166:
[----:B------:R-:W-:Y:S05]  /*51a0*/  BSYNC B1 ;  /* 0x0000000000017941 */ /* 0x000fea0003800000 */
.L_x_165:
        /* <DEDUP_REMOVED lines=10> */
.L_x_168:
[----:B------:R-:W-:Y:S05]  /*5250*/  BSYNC B1 ;  /* 0x0000000000017941 */ /* 0x000fea0003800000 */
.L_x_167:
        /* <DEDUP_REMOVED lines=9> */
.L_x_170:
[----:B------:R-:W-:Y:S05]  /*52f0*/  BSYNC B1 ;  /* 0x0000000000017941 */ /* 0x000fea0003800000 */
.L_x_169:
        /* <DEDUP_REMOVED lines=9> */
.L_x_172:
[----:B------:R-:W-:Y:S05]  /*5390*/  BSYNC B1 ;  /* 0x0000000000017941 */ /* 0x000fea0003800000 */
.L_x_171:
        /* <DEDUP_REMOVED lines=10> */
.L_x_174:
[----:B------:R-:W-:Y:S05]  /*5440*/  BSYNC B1 ;  /* 0x0000000000017941 */ /* 0x000fea0003800000 */
.L_x_173:
        /* <DEDUP_REMOVED lines=10> */
.L_x_176:
[----:B------:R-:W-:Y:S05]  /*54f0*/  BSYNC B1 ;  /* 0x0000000000017941 */ /* 0x000fea0003800000 */
.L_x_175:
        /* <DEDUP_REMOVED lines=9> */
.L_x_178:
[----:B------:R-:W-:Y:S05]  /*5590*/  BSYNC B1 ;  /* 0x0000000000017941 */ /* 0x000fea0003800000 */
.L_x_177:
        /* <DEDUP_REMOVED lines=9> */
.L_x_180:
[----:B------:R-:W-:Y:S05]  /*5630*/  BSYNC B1 ;  /* 0x0000000000017941 */ /* 0x000fea0003800000 */
.L_x_179:
        /* <DEDUP_REMOVED lines=10> */
.L_x_182:
[----:B------:R-:W-:Y:S05]  /*56e0*/  BSYNC B1 ;  /* 0x0000000000017941 */ /* 0x000fea0003800000 */
.L_x_181:
        /* <DEDUP_REMOVED lines=10> */
.L_x_184:
[----:B------:R-:W-:Y:S05]  /*5790*/  BSYNC B1 ;  /* 0x0000000000017941 */ /* 0x000fea0003800000 */
.L_x_183:
        /* <DEDUP_REMOVED lines=9> */
.L_x_186:
[----:B------:R-:W-:Y:S05]  /*5830*/  BSYNC B1 ;  /* 0x0000000000017941 */ /* 0x000fea0003800000 */
.L_x_185:
        /* <DEDUP_REMOVED lines=9> */
.L_x_188:
[----:B------:R-:W-:Y:S05]  /*58d0*/  BSYNC B1 ;  /* 0x0000000000017941 */ /* 0x000fea0003800000 */
.L_x_187:
        /* <DEDUP_REMOVED lines=10> */
.L_x_190:
[----:B------:R-:W-:Y:S05]  /*5980*/  BSYNC B1 ;  /* 0x0000000000017941 */ /* 0x000fea0003800000 */
.L_x_189:
        /* <DEDUP_REMOVED lines=10> */
.L_x_192:
[----:B------:R-:W-:Y:S05]  /*5a30*/  BSYNC B1 ;  /* 0x0000000000017941 */ /* 0x000fea0003800000 */
.L_x_191:
        /* <DEDUP_REMOVED lines=9> */
.L_x_194:
[----:B------:R-:W-:Y:S05]  /*5ad0*/  BSYNC B1 ;  /* 0x0000000000017941 */ /* 0x000fea0003800000 */
.L_x_193:
        /* <DEDUP_REMOVED lines=9> */
.L_x_196:
[----:B------:R-:W-:Y:S05]  /*5b70*/  BSYNC B1 ;  /* 0x0000000000017941 */ /* 0x000fea0003800000 */
.L_x_195:
        /* <DEDUP_REMOVED lines=10> */
.L_x_198:
[----:B------:R-:W-:Y:S05]  /*5c20*/  BSYNC B1 ;  /* 0x0000000000017941 */ /* 0x000fea0003800000 */
.L_x_197:
        /* <DEDUP_REMOVED lines=10> */
.L_x_200:
[----:B------:R-:W-:Y:S05]  /*5cd0*/  BSYNC B1 ;  /* 0x0000000000017941 */ /* 0x000fea0003800000 */
.L_x_199:
        /* <DEDUP_REMOVED lines=9> */
.L_x_202:
[----:B------:R-:W-:Y:S05]  /*5d70*/  BSYNC B1 ;  /* 0x0000000000017941 */ /* 0x000fea0003800000 */
.L_x_201:
        /* <DEDUP_REMOVED lines=9> */
.L_x_204:
[----:B------:R-:W-:Y:S05]  /*5e10*/  BSYNC B1 ;  /* 0x0000000000017941 */ /* 0x000fea0003800000 */
.L_x_203:
        /* <DEDUP_REMOVED lines=10> */
.L_x_206:
[----:B------:R-:W-:Y:S05]  /*5ec0*/  BSYNC B1 ;  /* 0x0000000000017941 */ /* 0x000fea0003800000 */
.L_x_205:
        /* <DEDUP_REMOVED lines=10> */
.L_x_208:
[----:B------:R-:W-:Y:S05]  /*5f70*/  BSYNC B1 ;  /* 0x0000000000017941 */ /* 0x000fea0003800000 */
.L_x_207:
        /* <DEDUP_REMOVED lines=9> */
.L_x_210:
[----:B------:R-:W-:Y:S05]  /*6010*/  BSYNC B1 ;  /* 0x0000000000017941 */ /* 0x000fea0003800000 */
.L_x_209:
        /* <DEDUP_REMOVED lines=9> */
.L_x_212:
[----:B------:R-:W-:Y:S05]  /*60b0*/  BSYNC B1 ;  /* 0x0000000000017941 */ /* 0x000fea0003800000 */
.L_x_211:
        /* <DEDUP_REMOVED lines=10> */
.L_x_214:
[----:B------:R-:W-:Y:S05]  /*6160*/  BSYNC B1 ;  /* 0x0000000000017941 */ /* 0x000fea0003800000 */
.L_x_213:
        /* <DEDUP_REMOVED lines=10> */
.L_x_216:
[----:B------:R-:W-:Y:S05]  /*6210*/  BSYNC B1 ;  /* 0x0000000000017941 */ /* 0x000fea0003800000 */
.L_x_215:
        /* <DEDUP_REMOVED lines=9> */
.L_x_218:
[----:B------:R-:W-:Y:S05]  /*62b0*/  BSYNC B1 ;  /* 0x0000000000017941 */ /* 0x000fea0003800000 */
.L_x_217:
        /* <DEDUP_REMOVED lines=9> */
.L_x_220:
[----:B------:R-:W-:Y:S05]  /*6350*/  BSYNC B1 ;  /* 0x0000000000017941 */ /* 0x000fea0003800000 */
.L_x_219:
        /* <DEDUP_REMOVED lines=10> */
.L_x_222:
[----:B------:R-:W-:Y:S05]  /*6400*/  BSYNC B1 ;  /* 0x0000000000017941 */ /* 0x000fea0003800000 */
.L_x_221:
        /* <DEDUP_REMOVED lines=10> */
.L_x_224:
[----:B------:R-:W-:Y:S05]  /*64b0*/  BSYNC B1 ;  /* 0x0000000000017941 */ /* 0x000fea0003800000 */
.L_x_223:
        /* <DEDUP_REMOVED lines=9> */
.L_x_226:
[----:B------:R-:W-:Y:S05]  /*6550*/  BSYNC B1 ;  /* 0x0000000000017941 */ /* 0x000fea0003800000 */
.L_x_225:
        /* <DEDUP_REMOVED lines=9> */
.L_x_228:
[----:B------:R-:W-:Y:S05]  /*65f0*/  BSYNC B1 ;  /* 0x0000000000017941 */ /* 0x000fea0003800000 */
.L_x_227:
        /* <DEDUP_REMOVED lines=10> */
.L_x_230:
[----:B------:R-:W-:Y:S05]  /*66a0*/  BSYNC B1 ;  /* 0x0000000000017941 */ /* 0x000fea0003800000 */
.L_x_229:
        /* <DEDUP_REMOVED lines=10> */
.L_x_232:
[----:B------:R-:W-:Y:S05]  /*6750*/  BSYNC B1 ;  /* 0x0000000000017941 */ /* 0x000fea0003800000 */
.L_x_231:
        /* <DEDUP_REMOVED lines=9> */
.L_x_234:
[----:B------:R-:W-:Y:S05]  /*67f0*/  BSYNC B1 ;  /* 0x0000000000017941 */ /* 0x000fea0003800000 */
.L_x_233:
        /* <DEDUP_REMOVED lines=9> */
.L_x_236:
[----:B------:R-:W-:Y:S05]  /*6890*/  BSYNC B1 ;  /* 0x0000000000017941 */ /* 0x000fea0003800000 */
.L_x_235:
        /* <DEDUP_REMOVED lines=10> */
.L_x_238:
[----:B------:R-:W-:Y:S05]  /*6940*/  BSYNC B1 ;  /* 0x0000000000017941 */ /* 0x000fea0003800000 */
.L_x_237:
        /* <DEDUP_REMOVED lines=10> */
.L_x_240:
[----:B------:R-:W-:Y:S05]  /*69f0*/  BSYNC B1 ;  /* 0x0000000000017941 */ /* 0x000fea0003800000 */
.L_x_239:
        /* <DEDUP_REMOVED lines=9> */
.L_x_242:
[----:B------:R-:W-:Y:S05]  /*6a90*/  BSYNC B1 ;  /* 0x0000000000017941 */ /* 0x000fea0003800000 */
.L_x_241:
        /* <DEDUP_REMOVED lines=9> */
.L_x_244:
[----:B------:R-:W-:Y:S05]  /*6b30*/  BSYNC B1 ;  /* 0x0000000000017941 */ /* 0x000fea0003800000 */
.L_x_243:
        /* <DEDUP_REMOVED lines=10> */
.L_x_246:
[----:B------:R-:W-:Y:S05]  /*6be0*/  BSYNC B1 ;  /* 0x0000000000017941 */ /* 0x000fea0003800000 */
.L_x_245:
        /* <DEDUP_REMOVED lines=10> */
.L_x_248:
[----:B------:R-:W-:Y:S05]  /*6c90*/  BSYNC B1 ;  /* 0x0000000000017941 */ /* 0x000fea0003800000 */
.L_x_247:
        /* <DEDUP_REMOVED lines=9> */
.L_x_250:
[----:B------:R-:W-:Y:S05]  /*6d30*/  BSYNC B1 ;  /* 0x0000000000017941 */ /* 0x000fea0003800000 */
.L_x_249:
        /* <DEDUP_REMOVED lines=9> */
.L_x_252:
[----:B------:R-:W-:Y:S05]  /*6dd0*/  BSYNC B1 ;  /* 0x0000000000017941 */ /* 0x000fea0003800000 */
.L_x_251:
        /* <DEDUP_REMOVED lines=10> */
.L_x_254:
[----:B------:R-:W-:Y:S05]  /*6e80*/  BSYNC B1 ;  /* 0x0000000000017941 */ /* 0x000fea0003800000 */
.L_x_253:
        /* <DEDUP_REMOVED lines=10> */
.L_x_256:
[----:B------:R-:W-:Y:S05]  /*6f30*/  BSYNC B1 ;  /* 0x0000000000017941 */ /* 0x000fea0003800000 */
.L_x_255:
        /* <DEDUP_REMOVED lines=9> */
.L_x_258:
[----:B------:R-:W-:Y:S05]  /*6fd0*/  BSYNC B1 ;  /* 0x0000000000017941 */ /* 0x000fea0003800000 */
.L_x_257:
        /* <DEDUP_REMOVED lines=9> */
.L_x_260:
[----:B------:R-:W-:Y:S05]  /*7070*/  BSYNC B1 ;  /* 0x0000000000017941 */ /* 0x000fea0003800000 */
.L_x_259:
        /* <DEDUP_REMOVED lines=10> */
.L_x_262:
[----:B------:R-:W-:Y:S05]  /*7120*/  BSYNC B1 ;  /* 0x0000000000017941 */ /* 0x000fea0003800000 */
.L_x_261:
        /* <DEDUP_REMOVED lines=10> */
.L_x_264:
[----:B------:R-:W-:Y:S05]  /*71d0*/  BSYNC B1 ;  /* 0x0000000000017941 */ /* 0x000fea0003800000 */
.L_x_263:
        /* <DEDUP_REMOVED lines=9> */
.L_x_266:
[----:B------:R-:W-:Y:S05]  /*7270*/  BSYNC B1 ;  /* 0x0000000000017941 */ /* 0x000fea0003800000 */
.L_x_265:
        /* <DEDUP_REMOVED lines=9> */
.L_x_268:
[----:B------:R-:W-:Y:S05]  /*7310*/  BSYNC B1 ;  /* 0x0000000000017941 */ /* 0x000fea0003800000 */
.L_x_267:
        /* <DEDUP_REMOVED lines=10> */
.L_x_270:
[----:B------:R-:W-:Y:S05]  /*73c0*/  BSYNC B1 ;  /* 0x0000000000017941 */ /* 0x000fea0003800000 */
.L_x_269:
        /* <DEDUP_REMOVED lines=10> */
.L_x_272:
[----:B------:R-:W-:Y:S05]  /*7470*/  BSYNC B1 ;  /* 0x0000000000017941 */ /* 0x000fea0003800000 */
.L_x_271:
        /* <DEDUP_REMOVED lines=9> */
.L_x_274:
[----:B------:R-:W-:Y:S05]  /*7510*/  BSYNC B1 ;  /* 0x0000000000017941 */ /* 0x000fea0003800000 */
.L_x_273:
        /* <DEDUP_REMOVED lines=9> */
.L_x_276:
[----:B------:R-:W-:Y:S05]  /*75b0*/  BSYNC B1 ;  /* 0x0000000000017941 */ /* 0x000fea0003800000 */
.L_x_275:
        /* <DEDUP_REMOVED lines=10> */
.L_x_278:
[----:B------:R-:W-:Y:S05]  /*7660*/  BSYNC B1 ;  /* 0x0000000000017941 */ /* 0x000fea0003800000 */
.L_x_277:
        /* <DEDUP_REMOVED lines=10> */
.L_x_280:
[----:B------:R-:W-:Y:S05]  /*7710*/  BSYNC B1 ;  /* 0x0000000000017941 */ /* 0x000fea0003800000 */
.L_x_279:
        /* <DEDUP_REMOVED lines=9> */
.L_x_282:
[----:B------:R-:W-:Y:S05]  /*77b0*/  BSYNC B1 ;  /* 0x0000000000017941 */ /* 0x000fea0003800000 */
.L_x_281:
[----:B-----5:R-:W-:Y:S01]  /*77c0*/  HADD2.F32 R3, -RZ, R18.H0_H0 ;  /* 0x20000012ff037230 */ /* 0x020fe20000004100 */
[----:B------:R-:W-:Y:S01]  /*77d0*/  ISETP.GT.AND P0, PT, R2, 0x8, P0 ;  /* 0x000000080200780c */ /* 0x000fe20000704270 */
[----:B0-----:R-:W-:Y:S01]  /*77e0*/  @P1 IMAD.MOV.U32 R4, RZ, RZ, R10 ;  /* 0x000000ffff041224 */ /* 0x001fe200078e000a */
[----:B------:R-:W-:Y:S01]  /*77f0*/  BSSY B1, `(.L_x_283) ;  /* 0x0000008000017945 */ /* 0x000fe20003800000 */
[----:B------:R-:W-:Y:S02]  /*7800*/  @P1 IMAD.MOV.U32 R5, RZ, RZ, R11 ;  /* 0x000000ffff051224 */ /* 0x000fe400078e000b */
[----:B------:R-:W-:-:S04]  /*7810*/  FMUL R3, R3, R22 ;  /* 0x0000001603037220 */ /* 0x000fc80000400000 */
[----:B------:R-:W-:-:S05]  /*7820*/  FFMA R3, R150, R23, R3 ;  /* 0x0000001796037223 */ /* 0x000fca0000000003 */
[----:B------:R-:W-:-:S05]  /*7830*/  F2FP.F16.F32.PACK_AB R3, RZ, R3 ;  /* 0x00000003ff03723e */ /* 0x000fca00000000ff */
[----:B------:R0:W-:Y:S01]  /*7840*/  @P1 STG.E.U16 desc[UR38][R4.64+0x1f0], R3 ;  /* 0x0001f00304001986 */ /* 0x0001e2000c101526 */
[----:B------:R-:W-:Y:S05]  /*7850*/  @!P0 BRA `(.L_x_284) ;  /* 0x0000000000048947 */ /* 0x000fea0003800000 */
[----:B------:R0:W5:Y:S02]  /*7860*/  LDG.E.LTC128B.U16 R18, desc[UR38][R8.64+0x1f2] ;  /* 0x0001f22608127981 */ /* 0x000164000c1e1520 */
.L_x_284:
[----:B------:R-:W-:Y:S05]  /*7870*/  BSYNC B1 ;  /* 0x0000000000017941 */ /* 0x000fea0003800000 */
.L_x_283:
[----:B------:R-:W-:Y:S05]  /*7880*/  @!P0 BRA `(.L_x_285) ;  /* 0x0000002400508947 */ /* 0x000fea0003800000 */
[----:B0----5:R-:W-:-:S05]  /*7890*/  HADD2.F32 R3, -RZ, R18.H0_H0 ;  /* 0x20000012ff037230 */ /* 0x021fca0000004100 */
[----:B------:R-:W-:-:S04]  /*78a0*/  FMUL R0, R3, R22 ;  /* 0x0000001603007220 */ /* 0x000fc80000400000 */
[----:B------:R-:W-:-:S05]  /*78b0*/  FFMA R0, R151, R23, R0 ;  /* 0x0000001797007223 */ /* 0x000fca0000000000 */
[----:B------:R-:W-:-:S05]  /*78c0*/  F2FP.F16.F32.PACK_AB R0, RZ, R0 ;  /* 0x00000000ff00723e */ /* 0x000fca00000000ff */
[----:B------:R0:W-:Y:S01]  /*78d0*/  STG.E.U16 desc[UR38][R10.64+0x1f2], R0 ;  /* 0x0001f2000a007986 */ /* 0x0001e2000c101526 */
[----:B------:R-:W-:Y:S05]  /*78e0*/  BRA `(.L_x_285) ;  /* 0x0000002400387947 */ /* 0x000fea0003800000 */
.L_x_32:
[----:B------:R-:W-:Y:S01]  /*78f0*/  ISETP.GT.AND P0, PT, R0, 0x1, PT ;  /* 0x000000010000780c */ /* 0x000fe20003f04270 */
[----:B------:R-:W-:Y:S01]  /*7900*/  ULDC.64 UR4, c[0x0][0x5c0] ;  /* 0x0001700000047ab9 */ /* 0x000fe20000000a00 */
[-C--:B------:R-:W-:Y:S01]  /*7910*/  FMUL R24, R24, R23.reuse ;  /* 0x0000001718187220 */ /* 0x080fe20000400000 */
[-C--:B------:R-:W-:Y:S01]  /*7920*/  FMUL R25, R25, R23.reuse ;  /* 0x0000001719197220 */ /* 0x080fe20000400000 */
[----:B------:R-:W-:Y:S01]  /*7930*/  ISETP.GT.AND P3, PT, R2, RZ, P0 ;  /* 0x000000ff0200720c */ /* 0x000fe20000764270 */
[-C--:B------:R-:W-:Y:S01]  /*7940*/  FMUL R26, R26, R23.reuse ;  /* 0x000000171a1a7220 */ /* 0x080fe20000400000 */
[----:B------:R-:W-:Y:S01]  /*7950*/  LEA R4, P4, R168, UR4, 0x1 ;  /* 0x00000004a8047c11 */ /* 0x000fe2000f8808ff */
[-C--:B------:R-:W-:Y:S01]  /*7960*/  FMUL R27, R27, R23.reuse ;  /* 0x000000171b1b7220 */ /* 0x080fe20000400000 */
[----:B------:R-:W-:Y:S01]  /*7970*/  F2FP.F16.F32.PACK_AB R24, RZ, R24 ;  /* 0x00000018ff18723e */ /* 0x000fe200000000ff */
[-C--:B------:R-:W-:Y:S01]  /*7980*/  FMUL R28, R28, R23.reuse ;  /* 0x000000171c1c7220 */ /* 0x080fe20000400000 */
[----:B------:R-:W-:Y:S01]  /*7990*/  LEA.HI.X R5, R168, UR5, R173, 0x1, P4 ;  /* 0x00000005a8057c11 */ /* 0x000fe2000a0f0cad */
[----:B------:R-:W-:Y:S01]  /*79a0*/  FMUL R29, R29, R23 ;  /* 0x000000171d1d7220 */ /* 0x000fe20000400000 */
[----:B------:R-:W-:Y:S01]  /*79b0*/  F2FP.F16.F32.PACK_AB R25, RZ, R25 ;  /* 0x00000019ff19723e */ /* 0x000fe200000000ff */
[-C--:B------:R-:W-:Y:S01]  /*79c0*/  FMUL R30, R30, R23.reuse ;  /* 0x000000171e1e7220 */ /* 0x080fe20000400000 */
[C---:B------:R-:W-:Y:S01]  /*79d0*/  SHF.L.U64.HI R11, R10.reuse, 0x4, R11 ;  /* 0x000000040a0b7819 */ /* 0x040fe2000001020b */
[----:B------:R-:W-:Y:S01]  /*79e0*/  @P1 STG.E.U16 desc[UR38][R4.64], R24 ;  /* 0x0000001804001986 */ /* 0x000fe2000c101526 */
[----:B------:R-:W-:Y:S01]  /*79f0*/  LEA R6, P4, R10, R4, 0x4 ;  /* 0x000000040a067211 */ /* 0x000fe200078820ff */
[-C--:B------:R-:W-:Y:S01]  /*7a00*/  FMUL R31, R31, R23.reuse ;  /* 0x000000171f1f7220 */ /* 0x080fe20000400000 */
[----:B------:R-:W-:Y:S01]  /*7a10*/  ISETP.GT.AND P2, PT, R2, 0x8, P2 ;  /* 0x000000080200780c */ /* 0x000fe20001744270 */
[----:B------:R-:W-:Y:S01]  /*7a20*/  @P3 STG.E.U16 desc[UR38][R4.64+0x2], R25 ;  /* 0x0000021904003986 */ /* 0x000fe2000c101526 */
[----:B------:R-:W-:Y:S01]  /*7a30*/  ISETP.GT.AND P1, PT, R0, 0x8, PT ;  /* 0x000000080000780c */ /* 0x000fe20003f24270 */
[----:B------:R-:W-:Y:S01]  /*7a40*/  IMAD.X R7, R11, 0x1, R5, P4 ;  /* 0x000000010b077824 */ /* 0x000fe200020e0605 */
[----:B------:R-:W-:Y:S01]  /*7a50*/  ISETP.GT.AND P3, PT, R2, 0x8, P0 ;  /* 0x000000080200780c */ /* 0x000fe20000764270 */
[-C--:B------:R-:W-:Y:S01]  /*7a60*/  FMUL R32, R32, R23.reuse ;  /* 0x0000001720207220 */ /* 0x080fe20000400000 */
[----:B------:R-:W-:Y:S01]  /*7a70*/  ISETP.GT.AND P0, PT, R0, 0x9, PT ;  /* 0x000000090000780c */ /* 0x000fe20003f04270 */
[-C--:B------:R-:W-:Y:S01]  /*7a80*/  FMUL R33, R33, R23.reuse ;  /* 0x0000001721217220 */ /* 0x080fe20000400000 */
[----:B------:R-:W-:Y:S01]  /*7a90*/  ISETP.GT.AND P5, PT, R2, RZ, P1 ;  /* 0x000000ff0200720c */ /* 0x000fe20000fa4270 */
[-C--:B------:R-:W-:Y:S01]  /*7aa0*/  FMUL R34, R34, R23.reuse ;  /* 0x0000001722227220 */ /* 0x080fe20000400000 */
[----:B------:R-:W-:Y:S01]  /*7ab0*/  ISETP.GT.AND P4, PT, R2, RZ, P0 ;  /* 0x000000ff0200720c */ /* 0x000fe20000784270 */
[-C--:B------:R-:W-:Y:S01]  /*7ac0*/  FMUL R35, R35, R23.reuse ;  /* 0x0000001723237220 */ /* 0x080fe20000400000 */
[----:B------:R-:W-:Y:S01]  /*7ad0*/  F2FP.F16.F32.PACK_AB R26, RZ, R26 ;  /* 0x0000001aff1a723e */ /* 0x000fe200000000ff */
[----:B------:R-:W-:Y:S01]  /*7ae0*/  FMUL R36, R36, R23 ;  /* 0x0000001724247220 */ /* 0x000fe20000400000 */
[----:B------:R-:W-:Y:S01]  /*7af0*/  F2FP.F16.F32.PACK_AB R27, RZ, R27 ;  /* 0x0000001bff1b723e */ /* 0x000fe200000000ff */
[----:B------:R-:W-:Y:S01]  /*7b00*/  FMUL R37, R37, R23 ;  /* 0x0000001725257220 */ /* 0x000fe20000400000 */
[----:B------:R-:W-:Y:S01]  /*7b10*/  F2FP.F16.F32.PACK_AB R28, RZ, R28 ;  /* 0x0000001cff1c723e */ /* 0x000fe200000000ff */
[----:B------:R-:W-:Y:S01]  /*7b20*/  @P2 STG.E.U16 desc[UR38][R6.64], R26 ;  /* 0x0000001a06002986 */ /* 0x000fe2000c101526 */
[----:B------:R-:W-:Y:S01]  /*7b30*/  F2FP.F16.F32.PACK_AB R29, RZ, R29 ;  /* 0x0000001dff1d723e */ /* 0x000fe200000000ff */
[-C--:B------:R-:W-:Y:S01]  /*7b40*/  FMUL R38, R38, R23.reuse ;  /* 0x0000001726267220 */ /* 0x080fe20000400000 */
[----:B------:R-:W-:Y:S01]  /*7b50*/  ISETP.GT.AND P1, PT, R2, 0x8, P1 ;  /* 0x000000080200780c */ /* 0x000fe20000f24270 */
[----:B------:R-:W-:Y:S01]  /*7b60*/  @P3 STG.E.U16 desc[UR38][R6.64+0x2], R27 ;  /* 0x0000021b06003986 */ /* 0x000fe2000c101526 */
[----:B------:R-:W-:Y:S01]  /*7b70*/  ISETP.GT.AND P3, PT, R0, 0x10, PT ;  /* 0x000000100000780c */ /* 0x000fe20003f64270 */
[-C--:B------:R-:W-:Y:S01]  /*7b80*/  FMUL R39, R39, R23.reuse ;  /* 0x0000001727277220 */ /* 0x080fe20000400000 */
[----:B------:R-:W-:Y:S01]  /*7b90*/  ISETP.GT.AND P2, PT, R2, 0x8, P0 ;  /* 0x000000080200780c */ /* 0x000fe20000744270 */
[----:B------:R-:W-:Y:S01]  /*7ba0*/  @P5 STG.E.U16 desc[UR38][R4.64+0x10], R28 ;  /* 0x0000101c04005986 */ /* 0x000fe2000c101526 */
[----:B------:R-:W-:Y:S01]  /*7bb0*/  ISETP.GT.AND P0, PT, R0, 0x11, PT ;  /* 0x000000110000780c */ /* 0x000fe20003f04270 */
[-C--:B------:R-:W-:Y:S01]  /*7bc0*/  FMUL R40, R40, R23.reuse ;  /* 0x0000001728287220 */ /* 0x080fe20000400000 */
[----:B------:R-:W-:Y:S01]  /*7bd0*/  F2FP.F16.F32.PACK_AB R30, RZ, R30 ;  /* 0x0000001eff1e723e */ /* 0x000fe200000000ff */
[----:B------:R-:W-:Y:S01]  /*7be0*/  @P4 STG.E.U16 desc[UR38][R4.64+0x12], R29 ;  /* 0x0000121d04004986 */ /* 0x000fe2000c101526 */
[C---:B------:R-:W-:Y:S01]  /*7bf0*/  ISETP.GT.AND P4, PT, R2.reuse, RZ, P3 ;  /* 0x000000ff0200720c */ /* 0x040fe20001f84270 */
[----:B------:R-:W-:Y:S01]  /*7c00*/  FMUL R41, R41, R23 ;  /* 0x0000001729297220 */ /* 0x000fe20000400000 */
[----:B------:R-:W-:Y:S01]  /*7c10*/  ISETP.GT.AND P5, PT, R2, RZ, P0 ;  /* 0x000000ff0200720c */ /* 0x000fe200007a4270 */
[----:B------:R-:W-:Y:S01]  /*7c20*/  @P1 STG.E.U16 desc[UR38][R6.64+0x10], R30 ;  /* 0x0000101e06001986 */ /* 0x000fe2000c101526 */
[----:B------:R-:W-:Y:S01]  /*7c30*/  F2FP.F16.F32.PACK_AB R31, RZ, R31 ;  /* 0x0000001fff1f723e */ /* 0x000fe200000000ff */
[-C--:B------:R-:W-:Y:S01]  /*7c40*/  FMUL R42, R42, R23.reuse ;  /* 0x000000172a2a7220 */ /* 0x080fe20000400000 */
[----:B------:R-:W-:Y:S01]  /*7c50*/  F2FP.F16.F32.PACK_AB R32, RZ, R32 ;  /* 0x00000020ff20723e */ /* 0x000fe200000000ff */
[----:B------:R-:W-:Y:S01]  /*7c60*/  FMUL R43, R43, R23 ;  /* 0x000000172b2b7220 */ /* 0x000fe20000400000 */
[----:B------:R-:W-:Y:S01]  /*7c70*/  ISETP.GT.AND P1, PT, R2, 0x8, P3 ;  /* 0x000000080200780c */ /* 0x000fe20001f24270 */
[----:B------:R-:W-:Y:S01]  /*7c80*/  @P2 STG.E.U16 desc[UR38][R6.64+0x12], R31 ;  /* 0x0000121f06002986 */ /* 0x000fe2000c101526 */
[----:B------:R-:W-:Y:S01]  /*7c90*/  F2FP.F16.F32.PACK_AB R33, RZ, R33 ;  /* 0x00000021ff21723e */ /* 0x000fe200000000ff */
[-C--:B------:R-:W-:Y:S01]  /*7ca0*/  FMUL R44, R44, R23.reuse ;  /* 0x000000172c2c7220 */ /* 0x080fe20000400000 */
[----:B------:R-:W-:Y:S01]  /*7cb0*/  ISETP.GT.AND P3, PT, R0, 0x18, PT ;  /* 0x000000180000780c */ /* 0x000fe20003f64270 */
[----:B------:R-:W-:Y:S01]  /*7cc0*/  @P4 STG.E.U16 desc[UR38][R4.64+0x20], R32 ;  /* 0x0000202004004986 */ /* 0x000fe2000c101526 */
[----:B------:R-:W-:Y:S01]  /*7cd0*/  ISETP.GT.AND P2, PT, R2, 0x8, P0 ;  /* 0x000000080200780c */ /* 0x000fe20000744270 */
[-C--:B------:R-:W-:Y:S01]  /*7ce0*/  FMUL R45, R45, R23.reuse ;  /* 0x000000172d2d7220 */ /* 0x080fe20000400000 */
[----:B------:R-:W-:Y:S01]  /*7cf0*/  ISETP.GT.AND P0, PT, R0, 0x19, PT ;  /* 0x000000190000780c */ /* 0x000fe20003f04270 */
[----:B------:R-:W-:Y:S01]  /*7d00*/  @P5 STG.E.U16 desc[UR38][R4.64+0x22], R33 ;  /* 0x0000222104005986 */ /* 0x000fe2000c101526 */
[----:B------:R-:W-:Y:S01]  /*7d10*/  ISETP.GT.AND P4, PT, R2, RZ, P3 ;  /* 0x000000ff0200720c */ /* 0x000fe20001f84270 */
[-C--:B------:R-:W-:Y:S01]  /*7d20*/  FMUL R46, R46, R23.reuse ;  /* 0x000000172e2e7220 */ /* 0x080fe20000400000 */
[----:B------:R-:W-:Y:S01]  /*7d30*/  ISETP.GT.AND P5, PT, R2, RZ, P0 ;  /* 0x000000ff0200720c */ /* 0x000fe200007a4270 */
[-C--:B------:R-:W-:Y:S01]  /*7d40*/  FMUL R47, R47, R23.reuse ;  /* 0x000000172f2f7220 */ /* 0x080fe20000400000 */
[----:B------:R-:W-:Y:S01]  /*7d50*/  F2FP.F16.F32.PACK_AB R34, RZ, R34 ;  /* 0x00000022ff22723e */ /* 0x000fe200000000ff */
[----:B------:R-:W-:Y:S01]  /*7d60*/  FMUL R48, R48, R23 ;  /* 0x0000001730307220 */ /* 0x000fe20000400000 */
[----:B------:R-:W-:Y:S01]  /*7d70*/  F2FP.F16.F32.PACK_AB R35, RZ, R35 ;  /* 0x00000023ff23723e */ /* 0x000fe200000000ff */
[-C--:B------:R-:W-:Y:S01]  /*7d80*/  FMUL R49, R49, R23.reuse ;  /* 0x0000001731317220 */ /* 0x080fe20000400000 */
[----:B------:R-:W-:Y:S01]  /*7d90*/  F2FP.F16.F32.PACK_AB R36, RZ, R36 ;  /* 0x00000024ff24723e */ /* 0x000fe200000000ff */
[----:B------:R-:W-:Y:S01]  /*7da0*/  @P1 STG.E.U16 desc[UR38][R6.64+0x20], R34 ;  /* 0x0000202206001986 */ /* 0x000fe2000c101526 */
[----:B------:R-:W-:Y:S01]  /*7db0*/  ISETP.GT.AND P1, PT, R2, 0x8, P3 ;  /* 0x000000080200780c */ /* 0x000fe20001f24270 */
[----:B------:R-:W-:Y:S01]  /*7dc0*/  FMUL R50, R50, R23 ;  /* 0x0000001732327220 */ /* 0x000fe20000400000 */
[----:B------:R-:W-:Y:S01]  /*7dd0*/  F2FP.F16.F32.PACK_AB R37, RZ, R37 ;  /* 0x00000025ff25723e */ /* 0x000fe200000000ff */
[----:B------:R-:W-:Y:S01]  /*7de0*/  @P2 STG.E.U16 desc[UR38][R6.64+0x22], R35 ;  /* 0x0000222306002986 */ /* 0x000fe2000c101526 */
[----:B------:R-:W-:Y:S01]  /*7df0*/  ISETP.GT.AND P3, PT, R0, 0x20, PT ;  /* 0x000000200000780c */ /* 0x000fe20003f64270 */
[-C--:B------:R-:W-:Y:S01]  /*7e00*/  FMUL R51, R51, R23.reuse ;  /* 0x0000001733337220 */ /* 0x080fe20000400000 */
[----:B------:R-:W-:Y:S01]  /*7e10*/  ISETP.GT.AND P2, PT, R2, 0x8, P0 ;  /* 0x000000080200780c */ /* 0x000fe20000744270 */
[----:B------:R-:W-:Y:S01]  /*7e20*/  @P4 STG.E.U16 desc[UR38][R4.64+0x30], R36 ;  /* 0x0000302404004986 */ /* 0x000fe2000c101526 */
[----:B------:R-:W-:Y:S01]  /*7e30*/  ISETP.GT.AND P0, PT, R0, 0x21, PT ;  /* 0x000000210000780c */ /* 0x000fe20003f04270 */
[-C--:B------:R-:W-:Y:S01]  /*7e40*/  FMUL R52, R52, R23.reuse ;  /* 0x0000001734347220 */ /* 0x080fe20000400000 */
[C---:B------:R-:W-:Y:S01]  /*7e50*/  ISETP.GT.AND P4, PT, R2.reuse, RZ, P3 ;  /* 0x000000ff0200720c */ /* 0x040fe20001f84270 */
[----:B------:R-:W-:Y:S01]  /*7e60*/  @P5 STG.E.U16 desc[UR38][R4.64+0x32], R37 ;  /* 0x0000322504005986 */ /* 0x000fe2000c101526 */
        /* <DEDUP_REMOVED lines=328> */
[----:B------:R-:W-:-:S02]  /*92f0*/  ISETP.GT.AND P1, PT, R2, 0x8, P3 ;  /* 0x000000080200780c */ /* 0x000fc40001f24270 */
[----:B------:R-:W-:Y:S01]  /*9300*/  F2FP.F16.F32.PACK_AB R105, RZ, R105 ;  /* 0x00000069ff69723e */ /* 0x000fe200000000ff */
[----:B------:R-:W-:Y:S01]  /*9310*/  @P2 STG.E.U16 desc[UR38][R6.64+0x132], R103 ;  /* 0x0001326706002986 */ /* 0x000fe2000c101526 */
[----:B------:R-:W-:Y:S02]  /*9320*/  ISETP.GT.AND P3, PT, R0, 0xa8, PT ;  /* 0x000000a80000780c */ /* 0x000fe40003f64270 */
[----:B------:R-:W-:Y:S01]  /*9330*/  ISETP.GT.AND P2, PT, R2, 0x8, P0 ;  /* 0x000000080200780c */ /* 0x000fe20000744270 */
[----:B------:R-:W-:Y:S01]  /*9340*/  @P4 STG.E.U16 desc[UR38][R4.64+0x140], R104 ;  /* 0x0001406804004986 */ /* 0x000fe2000c101526 */
[----:B------:R-:W-:Y:S02]  /*9350*/  ISETP.GT.AND P0, PT, R0, 0xa9, PT ;  /* 0x000000a90000780c */ /* 0x000fe40003f04270 */
[C---:B------:R-:W-:Y:S01]  /*9360*/  ISETP.GT.AND P4, PT, R2.reuse, RZ, P3 ;  /* 0x000000ff0200720c */ /* 0x040fe20001f84270 */
[----:B------:R-:W-:Y:S01]  /*9370*/  @P5 STG.E.U16 desc[UR38][R4.64+0x142], R105 ;  /* 0x0001426904005986 */ /* 0x000fe2000c101526 */
[----:B------:R-:W-:-:S02]  /*9380*/  ISETP.GT.AND P5, PT, R2, RZ, P0 ;  /* 0x000000ff0200720c */ /* 0x000fc400007a4270 */
[----:B------:R-:W-:Y:S02]  /*9390*/  F2FP.F16.F32.PACK_AB R106, RZ, R106 ;  /* 0x0000006aff6a723e */ /* 0x000fe400000000ff */
[----:B------:R-:W-:Y:S02]  /*93a0*/  F2FP.F16.F32.PACK_AB R107, RZ, R107 ;  /* 0x0000006bff6b723e */ /* 0x000fe400000000ff */
[----:B------:R-:W-:Y:S01]  /*93b0*/  F2FP.F16.F32.PACK_AB R108, RZ, R108 ;  /* 0x0000006cff6c723e */ /* 0x000fe200000000ff */
[----:B------:R-:W-:Y:S01]  /*93c0*/  @P1 STG.E.U16 desc[UR38][R6.64+0x140], R106 ;  /* 0x0001406a06001986 */ /* 0x000fe2000c101526 */
[----:B------:R-:W-:Y:S02]  /*93d0*/  ISETP.GT.AND P1, PT, R2, 0x8, P3 ;  /* 0x000000080200780c */ /* 0x000fe40001f24270 */
[----:B------:R-:W-:Y:S01]  /*93e0*/  F2FP.F16.F32.PACK_AB R109, RZ, R109 ;  /* 0x0000006dff6d723e */ /* 0x000fe200000000ff */
[----:B------:R-:W-:Y:S01]  /*93f0*/  @P2 STG.E.U16 desc[UR38][R6.64+0x142], R107 ;  /* 0x0001426b06002986 */ /* 0x000fe2000c101526 */
[----:B------:R-:W-:-:S02]  /*9400*/  ISETP.GT.AND P3, PT, R0, 0xb0, PT ;  /* 0x000000b00000780c */ /* 0x000fc40003f64270 */
[----:B------:R-:W-:Y:S01]  /*9410*/  ISETP.GT.AND P2, PT, R2, 0x8, P0 ;  /* 0x000000080200780c */ /* 0x000fe20000744270 */
[----:B------:R-:W-:Y:S01]  /*9420*/  @P4 STG.E.U16 desc[UR38][R4.64+0x150], R108 ;  /* 0x0001506c04004986 */ /* 0x000fe2000c101526 */
[----:B------:R-:W-:Y:S02]  /*9430*/  ISETP.GT.AND P0, PT, R0, 0xb1, PT ;  /* 0x000000b10000780c */ /* 0x000fe40003f04270 */
[C---:B------:R-:W-:Y:S01]  /*9440*/  ISETP.GT.AND P4, PT, R2.reuse, RZ, P3 ;  /* 0x000000ff0200720c */ /* 0x040fe20001f84270 */
[----:B------:R-:W-:Y:S01]  /*9450*/  @P5 STG.E.U16 desc[UR38][R4.64+0x152], R109 ;  /* 0x0001526d04005986 */ /* 0x000fe2000c101526 */
[----:B------:R-:W-:Y:S02]  /*9460*/  ISETP.GT.AND P5, PT, R2, RZ, P0 ;  /* 0x000000ff0200720c */ /* 0x000fe400007a4270 */
[----:B------:R-:W-:Y:S02]  /*9470*/  F2FP.F16.F32.PACK_AB R110, RZ, R110 ;  /* 0x0000006eff6e723e */ /* 0x000fe400000000ff */
[----:B------:R-:W-:-:S02]  /*9480*/  F2FP.F16.F32.PACK_AB R111, RZ, R111 ;  /* 0x0000006fff6f723e */ /* 0x000fc400000000ff */
[----:B------:R-:W-:Y:S01]  /*9490*/  F2FP.F16.F32.PACK_AB R112, RZ, R112 ;  /* 0x00000070ff70723e */ /* 0x000fe200000000ff */
[----:B------:R-:W-:Y:S01]  /*94a0*/  @P1 STG.E.U16 desc[UR38][R6.64+0x150], R110 ;  /* 0x0001506e06001986 */ /* 0x000fe2000c101526 */
[----:B------:R-:W-:Y:S02]  /*94b0*/  ISETP.GT.AND P1, PT, R2, 0x8, P3 ;  /* 0x000000080200780c */ /* 0x000fe40001f24270 */
[----:B------:R-:W-:Y:S01]  /*94c0*/  F2FP.F16.F32.PACK_AB R113, RZ, R113 ;  /* 0x00000071ff71723e */ /* 0x000fe200000000ff */
[----:B------:R-:W-:Y:S01]  /*94d0*/  @P2 STG.E.U16 desc[UR38][R6.64+0x152], R111 ;  /* 0x0001526f06002986 */ /* 0x000fe2000c101526 */
[----:B------:R-:W-:Y:S02]  /*94e0*/  ISETP.GT.AND P3, PT, R0, 0xb8, PT ;  /* 0x000000b80000780c */ /* 0x000fe40003f64270 */
[----:B------:R-:W-:Y:S01]  /*94f0*/  ISETP.GT.AND P2, PT, R2, 0x8, P0 ;  /* 0x000000080200780c */ /* 0x000fe20000744270 */
[----:B------:R-:W-:Y:S01]  /*9500*/  @P4 STG.E.U16 desc[UR38][R4.64+0x160], R112 ;  /* 0x0001607004004986 */ /* 0x000fe2000c101526 */
[----:B------:R-:W-:-:S02]  /*9510*/  ISETP.GT.AND P0, PT, R0, 0xb9, PT ;  /* 0x000000b90000780c */ /* 0x000fc40003f04270 */
[C---:B------:R-:W-:Y:S01]  /*9520*/  ISETP.GT.AND P4, PT, R2.reuse, RZ, P3 ;  /* 0x000000ff0200720c */ /* 0x040fe20001f84270 */
[----:B------:R-:W-:Y:S01]  /*9530*/  @P5 STG.E.U16 desc[UR38][R4.64+0x162], R113 ;  /* 0x0001627104005986 */ /* 0x000fe2000c101526 */
[C---:B------:R-:W-:Y:S02]  /*9540*/  ISETP.GT.AND P5, PT, R2.reuse, RZ, P0 ;  /* 0x000000ff0200720c */ /* 0x040fe400007a4270 */
[----:B------:R-:W-:Y:S02]  /*9550*/  F2FP.F16.F32.PACK_AB R114, RZ, R114 ;  /* 0x00000072ff72723e */ /* 0x000fe400000000ff */
[----:B------:R-:W-:Y:S02]  /*9560*/  F2FP.F16.F32.PACK_AB R115, RZ, R115 ;  /* 0x00000073ff73723e */ /* 0x000fe400000000ff */
        /* <DEDUP_REMOVED lines=58> */
[C---:B------:R-:W-:Y:S02]  /*9910*/  ISETP.GT.AND P1, PT, R2.reuse, 0x8, P2 ;  /* 0x000000080200780c */ /* 0x040fe40001724270 */
[----:B------:R-:W-:Y:S01]  /*9920*/  F2FP.F16.F32.PACK_AB R133, RZ, R133 ;  /* 0x00000085ff85723e */ /* 0x000fe200000000ff */
[----:B------:R-:W-:Y:S01]  /*9930*/  @P0 STG.E.U16 desc[UR38][R6.64+0x1a2], R131 ;  /* 0x0001a28306000986 */ /* 0x000fe2000c101526 */
[----:B------:R-:W-:-:S02]  /*9940*/  ISETP.GT.AND P2, PT, R2, 0x8, P3 ;  /* 0x000000080200780c */ /* 0x000fc40001f44270 */
[C---:B------:R-:W-:Y:S01]  /*9950*/  ISETP.GT.AND P3, PT, R0.reuse, 0xe0, PT ;  /* 0x000000e00000780c */ /* 0x040fe20003f64270 */
        /* <DEDUP_REMOVED lines=9> */
[----:B------:R-:W-:Y:S02]  /*99f0*/  F2FP.F16.F32.PACK_AB R137, RZ, R137 ;  /* 0x00000089ff89723e */ /* 0x000fe400000000ff */
[C---:B------:R-:W-:Y:S01]  /*9a00*/  ISETP.GT.AND P1, PT, R2.reuse, 0x8, P3 ;  /* 0x000000080200780c */ /* 0x040fe20001f24270 */
[----:B------:R-:W-:Y:S01]  /*9a10*/  @P2 STG.E.U16 desc[UR38][R6.64+0x1b2], R135 ;  /* 0x0001b28706002986 */ /* 0x000fe2000c101526 */
[----:B------:R-:W-:Y:S02]  /*9a20*/  ISETP.GT.AND P0, PT, R2, 0x8, P0 ;  /* 0x000000080200780c */ /* 0x000fe40000704270 */
[----:B------:R-:W-:Y:S01]  /*9a30*/  F2FP.F16.F32.PACK_AB R138, RZ, R138 ;  /* 0x0000008aff8a723e */ /* 0x000fe200000000ff */
[----:B------:R-:W-:Y:S01]  /*9a40*/  @P4 STG.E.U16 desc[UR38][R4.64+0x1c0], R136 ;  /* 0x0001c08804004986 */ /* 0x000fe2000c101526 */
[----:B------:R-:W-:-:S02]  /*9a50*/  ISETP.GT.AND P4, PT, R0, 0xe8, PT ;  /* 0x000000e80000780c */ /* 0x000fc40003f84270 */
[----:B------:R-:W-:Y:S01]  /*9a60*/  F2FP.F16.F32.PACK_AB R139, RZ, R139 ;  /* 0x0000008bff8b723e */ /* 0x000fe200000000ff */
[----:B------:R-:W-:Y:S01]  /*9a70*/  @P5 STG.E.U16 desc[UR38][R4.64+0x1c2], R137 ;  /* 0x0001c28904005986 */ /* 0x000fe2000c101526 */
[----:B------:R-:W-:Y:S02]  /*9a80*/  ISETP.GT.AND P5, PT, R0, 0xe9, PT ;  /* 0x000000e90000780c */ /* 0x000fe40003fa4270 */
[C---:B------:R-:W-:Y:S01]  /*9a90*/  ISETP.GT.AND P2, PT, R2.reuse, RZ, P4 ;  /* 0x000000ff0200720c */ /* 0x040fe20002744270 */
[----:B------:R-:W-:Y:S01]  /*9aa0*/  @P1 STG.E.U16 desc[UR38][R6.64+0x1c0], R138 ;  /* 0x0001c08a06001986 */ /* 0x000fe2000c101526 */
[C---:B------:R-:W-:Y:S02]  /*9ab0*/  ISETP.GT.AND P6, PT, R2.reuse, RZ, P5 ;  /* 0x000000ff0200720c */ /* 0x040fe40002fc4270 */
[----:B------:R-:W-:Y:S01]  /*9ac0*/  ISETP.GT.AND P4, PT, R2, 0x8, P4 ;  /* 0x000000080200780c */ /* 0x000fe20002784270 */
[----:B------:R-:W-:Y:S01]  /*9ad0*/  @P0 STG.E.U16 desc[UR38][R6.64+0x1c2], R139 ;  /* 0x0001c28b06000986 */ /* 0x000fe2000c101526 */
[----:B------:R-:W-:-:S02]  /*9ae0*/  F2FP.F16.F32.PACK_AB R140, RZ, R140 ;  /* 0x0000008cff8c723e */ /* 0x000fc400000000ff */
[----:B------:R-:W-:Y:S02]  /*9af0*/  F2FP.F16.F32.PACK_AB R141, RZ, R141 ;  /* 0x0000008dff8d723e */ /* 0x000fe400000000ff */
[C---:B------:R-:W-:Y:S02]  /*9b00*/  ISETP.GT.AND P3, PT, R0.reuse, 0xf0, PT ;  /* 0x000000f00000780c */ /* 0x040fe40003f64270 */
[----:B------:R-:W-:Y:S01]  /*9b10*/  F2FP.F16.F32.PACK_AB R142, RZ, R142 ;  /* 0x0000008eff8e723e */ /* 0x000fe200000000ff */
[----:B------:R-:W-:Y:S01]  /*9b20*/  @P2 STG.E.U16 desc[UR38][R4.64+0x1d0], R140 ;  /* 0x0001d08c04002986 */ /* 0x000fe2000c101526 */
[----:B------:R-:W-:Y:S02]  /*9b30*/  ISETP.GT.AND P2, PT, R0, 0xf1, PT ;  /* 0x000000f10000780c */ /* 0x000fe40003f44270 */
[----:B------:R-:W-:Y:S01]  /*9b40*/  F2FP.F16.F32.PACK_AB R143, RZ, R143 ;  /* 0x0000008fff8f723e */ /* 0x000fe200000000ff */
[----:B------:R-:W-:Y:S01]  /*9b50*/  @P6 STG.E.U16 desc[UR38][R4.64+0x1d2], R141 ;  /* 0x0001d28d04006986 */ /* 0x000fe2000c101526 */
[----:B------:R-:W-:-:S02]  /*9b60*/  ISETP.GT.AND P6, PT, R2, 0x8, P5 ;  /* 0x000000080200780c */ /* 0x000fc40002fc4270 */
[C---:B------:R-:W-:Y:S01]  /*9b70*/  ISETP.GT.AND P5, PT, R2.reuse, RZ, P3 ;  /* 0x000000ff0200720c */ /* 0x040fe20001fa4270 */
[----:B------:R-:W-:Y:S01]  /*9b80*/  @P4 STG.E.U16 desc[UR38][R6.64+0x1d0], R142 ;  /* 0x0001d08e06004986 */ /* 0x000fe2000c101526 */
[C---:B------:R-:W-:Y:S02]  /*9b90*/  ISETP.GT.AND P4, PT, R2.reuse, RZ, P2 ;  /* 0x000000ff0200720c */ /* 0x040fe40001784270 */
[----:B------:R-:W-:Y:S02]  /*9ba0*/  F2FP.F16.F32.PACK_AB R144, RZ, R144 ;  /* 0x00000090ff90723e */ /* 0x000fe400000000ff */
[----:B------:R-:W-:Y:S02]  /*9bb0*/  ISETP.GT.AND P3, PT, R2, 0x8, P3 ;  /* 0x000000080200780c */ /* 0x000fe40001f64270 */
[C---:B------:R-:W-:Y:S02]  /*9bc0*/  ISETP.GT.AND P0, PT, R0.reuse, 0xf9, PT ;  /* 0x000000f90000780c */ /* 0x040fe40003f04270 */
[----:B------:R-:W-:Y:S01]  /*9bd0*/  ISETP.GT.AND P1, PT, R0, 0xf8, PT ;  /* 0x000000f80000780c */ /* 0x000fe20003f24270 */
[----:B------:R-:W-:Y:S01]  /*9be0*/  @P6 STG.E.U16 desc[UR38][R6.64+0x1d2], R143 ;  /* 0x0001d28f06006986 */ /* 0x000fe2000c101526 */
[----:B------:R-:W-:-:S02]  /*9bf0*/  ISETP.GT.AND P2, PT, R2, 0x8, P2 ;  /* 0x000000080200780c */ /* 0x000fc40001744270 */
[C---:B------:R-:W-:Y:S01]  /*9c00*/  ISETP.GT.AND P6, PT, R2.reuse, RZ, P1 ;  /* 0x000000ff0200720c */ /* 0x040fe20000fc4270 */
[----:B------:R-:W-:Y:S01]  /*9c10*/  @P5 STG.E.U16 desc[UR38][R4.64+0x1e0], R144 ;  /* 0x0001e09004005986 */ /* 0x000fe2000c101526 */
[C---:B------:R-:W-:Y:S01]  /*9c20*/  ISETP.GT.AND P5, PT, R2.reuse, RZ, P0 ;  /* 0x000000ff0200720c */ /* 0x040fe200007a4270 */
[----:B------:R-:W-:Y:S01]  /*9c30*/  @P4 IMAD.MOV.U32 R3, RZ, RZ, R5 ;  /* 0x000000ffff034224 */ /* 0x000fe200078e0005 */
[C---:B------:R-:W-:Y:S02]  /*9c40*/  ISETP.GT.AND P1, PT, R2.reuse, 0x8, P1 ;  /* 0x000000080200780c */ /* 0x040fe40000f24270 */
[----:B------:R-:W-:Y:S01]  /*9c50*/  ISETP.GT.AND P0, PT, R2, 0x8, P0 ;  /* 0x000000080200780c */ /* 0x000fe20000704270 */
[----:B------:R-:W-:Y:S01]  /*9c60*/  @P4 IMAD.MOV.U32 R2, RZ, RZ, R4 ;  /* 0x000000ffff024224 */ /* 0x000fe200078e0004 */
[----:B------:R-:W-:Y:S02]  /*9c70*/  F2FP.F16.F32.PACK_AB R145, RZ, R145 ;  /* 0x00000091ff91723e */ /* 0x000fe400000000ff */
[----:B------:R-:W-:-:S02]  /*9c80*/  F2FP.F16.F32.PACK_AB R146, RZ, R146 ;  /* 0x00000092ff92723e */ /* 0x000fc400000000ff */
[----:B------:R-:W-:Y:S01]  /*9c90*/  F2FP.F16.F32.PACK_AB R147, RZ, R147 ;  /* 0x00000093ff93723e */ /* 0x000fe200000000ff */
[----:B------:R0:W-:Y:S01]  /*9ca0*/  @P4 STG.E.U16 desc[UR38][R2.64+0x1e2], R145 ;  /* 0x0001e29102004986 */ /* 0x0001e2000c101526 */
[----:B------:R-:W-:Y:S02]  /*9cb0*/  F2FP.F16.F32.PACK_AB R148, RZ, R148 ;  /* 0x00000094ff94723e */ /* 0x000fe400000000ff */
[----:B------:R-:W-:Y:S02]  /*9cc0*/  F2FP.F16.F32.PACK_AB R149, RZ, R149 ;  /* 0x00000095ff95723e */ /* 0x000fe400000000ff */
[----:B------:R-:W-:Y:S02]  /*9cd0*/  F2FP.F16.F32.PACK_AB R150, RZ, R150 ;  /* 0x00000096ff96723e */ /* 0x000fe400000000ff */
[----:B------:R-:W-:Y:S01]  /*9ce0*/  F2FP.F16.F32.PACK_AB R151, RZ, R151 ;  /* 0x00000097ff97723e */ /* 0x000fe200000000ff */
[----:B0-----:R-:W-:Y:S02]  /*9cf0*/  @P3 IMAD.MOV.U32 R2, RZ, RZ, R6 ;  /* 0x000000ffff023224 */ /* 0x001fe400078e0006 */
[----:B------:R-:W-:-:S05]  /*9d00*/  @P3 IMAD.MOV.U32 R3, RZ, RZ, R7 ;  /* 0x000000ffff033224 */ /* 0x000fca00078e0007 */
[----:B------:R0:W-:Y:S02]  /*9d10*/  @P3 STG.E.U16 desc[UR38][R2.64+0x1e0], R146 ;  /* 0x0001e09202003986 */ /* 0x0001e4000c101526 */
[----:B0-----:R-:W-:Y:S02]  /*9d20*/  @P2 IMAD.MOV.U32 R2, RZ, RZ, R6 ;  /* 0x000000ffff022224 */ /* 0x001fe400078e0006 */
[----:B------:R-:W-:-:S05]  /*9d30*/  @P2 IMAD.MOV.U32 R3, RZ, RZ, R7 ;  /* 0x000000ffff032224 */ /* 0x000fca00078e0007 */
[----:B------:R0:W-:Y:S02]  /*9d40*/  @P2 STG.E.U16 desc[UR38][R2.64+0x1e2], R147 ;  /* 0x0001e29302002986 */ /* 0x0001e4000c101526 */
[----:B0-----:R-:W-:Y:S02]  /*9d50*/  @P6 IMAD.MOV.U32 R2, RZ, RZ, R4 ;  /* 0x000000ffff026224 */ /* 0x001fe400078e0004 */
[----:B------:R-:W-:-:S05]  /*9d60*/  @P6 IMAD.MOV.U32 R3, RZ, RZ, R5 ;  /* 0x000000ffff036224 */ /* 0x000fca00078e0005 */
[----:B------:R0:W-:Y:S04]  /*9d70*/  @P6 STG.E.U16 desc[UR38][R2.64+0x1f0], R148 ;  /* 0x0001f09402006986 */ /* 0x0001e8000c101526 */
[----:B------:R1:W-:Y:S01]  /*9d80*/  @P5 STG.E.U16 desc[UR38][R4.64+0x1f2], R149 ;  /* 0x0001f29504005986 */ /* 0x0003e2000c101526 */
[----:B0-----:R-:W-:Y:S02]  /*9d90*/  @P1 IMAD.MOV.U32 R2, RZ, RZ, R6 ;  /* 0x000000ffff021224 */ /* 0x001fe400078e0006 */
[----:B------:R-:W-:-:S05]  /*9da0*/  @P1 IMAD.MOV.U32 R3, RZ, RZ, R7 ;  /* 0x000000ffff031224 */ /* 0x000fca00078e0007 */
[----:B------:R1:W-:Y:S04]  /*9db0*/  @P1 STG.E.U16 desc[UR38][R2.64+0x1f0], R150 ;  /* 0x0001f09602001986 */ /* 0x0003e8000c101526 */
[----:B------:R1:W-:Y:S02]  /*9dc0*/  @P0 STG.E.U16 desc[UR38][R6.64+0x1f2], R151 ;  /* 0x0001f29706000986 */ /* 0x0003e4000c101526 */
.L_x_285:
[----:B------:R-:W-:Y:S05]  /*9dd0*/  BSYNC B0 ;  /* 0x0000000000007941 */ /* 0x000fea0003800000 */
.L_x_31:
[----:B-1----:R-:W-:Y:S01]  /*9de0*/  IMAD.U32 R2, RZ, RZ, UR36 ;  /* 0x00000024ff027e24 */ /* 0x002fe2000f8e00ff */
[----:B------:R-:W-:Y:S01]  /*9df0*/  ULDC.64 UR4, c[0x0][0x650] ;  /* 0x0001940000047ab9 */ /* 0x000fe20000000a00 */
[----:B0-----:R-:W-:Y:S01]  /*9e00*/  IMAD.U32 R0, RZ, RZ, UR41 ;  /* 0x00000029ff007e24 */ /* 0x001fe2000f8e00ff */
[----:B------:R0:W-:Y:S01]  /*9e10*/  SYNCS.ARRIVE.TRANS64.A1T0 RZ, [R158+UR50], RZ ;  /* 0x000000ff9eff79a7 */ /* 0x0001e20008100032 */
[----:B------:R-:W-:Y:S01]  /*9e20*/  IMAD.U32 R3, RZ, RZ, UR37 ;  /* 0x00000025ff037e24 */ /* 0x000fe2000f8e00ff */
[C---:B------:R-:W-:Y:S01]  /*9e30*/  LEA R16, P0, R2.reuse, R16, 0x1 ;  /* 0x0000001002107211 */ /* 0x040fe200078008ff */
[----:B-----5:R-:W-:Y:S02]  /*9e40*/  IMAD.MOV.U32 R18, RZ, RZ, -0x1 ;  /* 0xffffffffff127424 */ /* 0x020fe400078e00ff */
[----:B------:R-:W-:Y:S01]  /*9e50*/  IMAD.MOV.U32 R19, RZ, RZ, -0x1 ;  /* 0xffffffffff137424 */ /* 0x000fe200078e00ff */
[----:B------:R-:W-:Y:S01]  /*9e60*/  LEA.HI.X R17, R2, R17, R0, 0x1, P0 ;  /* 0x0000001102117211 */ /* 0x000fe200000f0c00 */
[----:B------:R-:W-:Y:S01]  /*9e70*/  IMAD.MOV.U32 R2, RZ, RZ, -0x1 ;  /* 0xffffffffff027424 */ /* 0x000fe200078e00ff */
[----:B------:R-:W-:-:S02]  /*9e80*/  ISETP.GE.U32.AND P0, PT, R16, UR4, PT ;  /* 0x0000000410007c0c */ /* 0x000fc4000bf06070 */
[----:B------:R-:W-:Y:S02]  /*9e90*/  PRMT R0, RZ, 0x7610, R0 ;  /* 0x00007610ff007816 */ /* 0x000fe40000000000 */
[----:B------:R-:W-:-:S13]  /*9ea0*/  ISETP.GE.U32.AND.EX P0, PT, R17, UR5, PT, P0 ;  /* 0x0000000511007c0c */ /* 0x000fda000bf06100 */
[----:B0-----:R-:W-:Y:S05]  /*9eb0*/  @P0 BRA `(.L_x_286) ;  /* 0x00000004008c0947 */ /* 0x001fea0003800000 */
[----:B------:R-:W0:Y:S01]  /*9ec0*/  S2UR UR7, SR_CTAID.X ;  /* 0x00000000000779c3 */ /* 0x000e220000002500 */
[----:B------:R-:W-:Y:S01]  /*9ed0*/  ULDC.64 UR4, c[0x0][0x628] ;  /* 0x00018a0000047ab9 */ /* 0x000fe20000000a00 */
[----:B------:R-:W-:Y:S01]  /*9ee0*/  ULDC UR6, c[0x0][0x150] ;  /* 0x0000540000067ab9 */ /* 0x000fe20000000800 */
[----:B------:R-:W-:Y:S01]  /*9ef0*/  ISETP.NE.U32.AND P0, PT, RZ, UR4, PT ;  /* 0x00000004ff007c0c */ /* 0x000fe2000bf05070 */
[----:B------:R-:W-:Y:S01]  /*9f00*/  ULDC UR15, c[0x0][0x630] ;  /* 0x00018c00000f7ab9 */ /* 0x000fe20000000800 */
[C---:B------:R-:W-:Y:S01]  /*9f10*/  R2UR UR16, R16.reuse ;  /* 0x00000000101072ca */ /* 0x040fe200000e0000 */
[----:B------:R-:W-:Y:S01]  /*9f20*/  ULDC UR18, c[0x0][0x154] ;  /* 0x0000550000127ab9 */ /* 0x000fe20000000800 */
[----:B------:R-:W-:Y:S01]  /*9f30*/  ISETP.NE.AND.EX P0, PT, RZ, UR5, PT, P0 ;  /* 0x00000005ff007c0c */ /* 0x000fe2000bf05300 */
[----:B------:R-:W1:Y:S01]  /*9f40*/  S2UR UR19, SR_CTAID.Y ;  /* 0x00000000001379c3 */ /* 0x000e620000002600 */
[----:B------:R-:W-:Y:S02]  /*9f50*/  R2UR UR17, R17 ;  /* 0x00000000111172ca */ /* 0x000fe400000e0000 */
[----:B------:R-:W-:-:S02]  /*9f60*/  R2UR UR12, R16 ;  /* 0x00000000100c72ca */ /* 0x000fc400000e0000 */
[----:B------:R-:W-:Y:S02]  /*9f70*/  R2UR UR13, R17 ;  /* 0x00000000110d72ca */ /* 0x000fe400000e0000 */
[----:B0-----:R-:W-:-:S05]  /*9f80*/  I2FP.F32.U32 R0, UR7 ;  /* 0x0000000700007c45 */ /* 0x001fca0008201000 */
[----:B------:R-:W-:-:S04]  /*9f90*/  FMUL R0, R0, UR6 ;  /* 0x0000000600007c20 */ /* 0x000fc80008400000 */
[----:B------:R0:W0:Y:S01]  /*9fa0*/  F2I.U32.TRUNC.NTZ R2, R0 ;  /* 0x0000000000027305 */ /* 0x000022000020f000 */
[----:B-1----:R-:W-:Y:S05]  /*9fb0*/  @!P0 BRA `(.L_x_287) ;  /* 0x0000000000308947 */ /* 0x002fea0003800000 */
        /* <DEDUP_REMOVED lines=12> */
.L_x_287:
[----:B------:R-:W-:Y:S01]  /*a080*/  USHF.R.U64 UR6, UR12, UR15, UR13 ;  /* 0x0000000f0c067299 */ /* 0x000fe2000800120d */
[----:B0-----:R-:W-:Y:S01]  /*a090*/  I2FP.F32.U32 R0, UR19 ;  /* 0x0000001300007c45 */ /* 0x001fe20008201000 */
[----:B------:R-:W-:Y:S01]  /*a0a0*/  USHF.R.U32.HI UR4, URZ, UR15, UR13 ;  /* 0x0000000f3f047299 */ /* 0x000fe2000801160d */
[----:B------:R-:W-:Y:S01]  /*a0b0*/  R2UR UR14, R2 ;  /* 0x00000000020e72ca */ /* 0x000fe200000e0000 */
[----:B------:R-:W-:Y:S02]  /*a0c0*/  UIADD3 UR9, UP0, URZ, -UR6, URZ ;  /* 0x800000063f097290 */ /* 0x000fe4000ff1e03f */
[----:B------:R-:W-:Y:S01]  /*a0d0*/  FMUL R0, R0, UR18 ;  /* 0x0000001200007c20 */ /* 0x000fe20008400000 */
[----:B------:R-:W-:Y:S01]  /*a0e0*/  ULDC.64 UR12, c[0x0][0x620] ;  /* 0x00018800000c7ab9 */ /* 0x000fe20000000a00 */
[----:B------:R-:W-:Y:S01]  /*a0f0*/  UIADD3.X UR4, URZ, ~UR4, URZ, UP0, !UPT ;  /* 0x800000043f047290 */ /* 0x000fe200087fe43f */
[----:B------:R-:W-:Y:S01]  /*a100*/  UMOV UR10, UR16 ;  /* 0x00000010000a7c82 */ /* 0x000fe20008000000 */
[----:B------:R-:W-:-:S02]  /*a110*/  UMOV UR11, UR17 ;  /* 0x00000011000b7c82 */ /* 0x000fc40008000000 */
[----:B------:R-:W0:Y:S01]  /*a120*/  F2I.U32.TRUNC.NTZ R0, R0 ;  /* 0x0000000000007305 */ /* 0x000e22000020f000 */
[----:B------:R-:W-:Y:S02]  /*a130*/  UIMAD UR4, UR4, UR12, URZ ;  /* 0x0000000c040472a4 */ /* 0x000fe4000f8e023f */
        /* <DEDUP_REMOVED lines=9> */
[----:B------:R-:W-:Y:S01]  /*a1d0*/  USHF.R.U64 UR12, UR10, UR13, UR11 ;  /* 0x0000000d0a0c7299 */ /* 0x000fe2000800120b */
[----:B0-----:R-:W-:Y:S01]  /*a1e0*/  R2UR UR16, R0 ;  /* 0x00000000001072ca */ /* 0x001fe200000e0000 */
[----:B------:R-:W-:Y:S01]  /*a1f0*/  USHF.R.U32.HI UR10, URZ, UR13, UR11 ;  /* 0x0000000d3f0a7299 */ /* 0x000fe2000801160b */
[----:B------:R-:W-:Y:S01]  /*a200*/  ISETP.NE.AND.EX P0, PT, RZ, UR5, PT, P0 ;  /* 0x00000005ff007c0c */ /* 0x000fe2000bf05300 */
[----:B------:R-:W-:Y:S01]  /*a210*/  ULDC UR17, c[0x0][0x608] ;  /* 0x0001820000117ab9 */ /* 0x000fe20000000800 */
[----:B------:R-:W-:-:S02]  /*a220*/  ULOP3.LUT UR23, URZ, UR18, URZ, 0x33, !UPT ;  /* 0x000000123f177292 */ /* 0x000fc4000f8e333f */
[----:B------:R-:W-:Y:S02]  /*a230*/  USHF.R.U64 UR18, UR12, UR17, UR10 ;  /* 0x000000110c127299 */ /* 0x000fe4000800120a */
[----:B------:R-:W-:Y:S01]  /*a240*/  USHF.R.U32.HI UR10, URZ, UR17, UR10 ;  /* 0x000000113f0a7299 */ /* 0x000fe2000801160a */
[----:B------:R-:W-:Y:S01]  /*a250*/  UMOV UR20, 0x1 ;  /* 0x0000000100147882 */ /* 0x000fe20000000000 */
[----:B------:R-:W-:Y:S02]  /*a260*/  UIADD3 UR14, -UR14, URZ, URZ ;  /* 0x0000003f0e0e7290 */ /* 0x000fe4000fffe13f */
[----:B------:R-:W-:Y:S02]  /*a270*/  USHF.L.U32 UR13, UR20, UR22, URZ ;  /* 0x00000016140d7299 */ /* 0x000fe4000800063f */
[----:B------:R-:W-:Y:S01]  /*a280*/  USHF.R.U64 UR20, UR18, UR22, UR10 ;  /* 0x0000001612147299 */ /* 0x000fe2000800120a */
[----:B------:R-:W-:Y:S01]  /*a290*/  ULDC UR15, c[0x0][0x144] ;  /* 0x00005100000f7ab9 */ /* 0x000fe20000000800 */
[----:B------:R-:W-:Y:S01]  /*a2a0*/  ULDC UR8, c[0x0][0x600] ;  /* 0x0001800000087ab9 */ /* 0x000fe20000000800 */
[----:B------:R-:W-:-:S02]  /*a2b0*/  UIADD3 UR21, -UR16, URZ, URZ ;  /* 0x0000003f10157290 */ /* 0x000fc4000fffe13f */
[----:B------:R-:W-:Y:S02]  /*a2c0*/  USHF.R.U32.HI UR17, URZ, UR22, UR10 ;  /* 0x000000163f117299 */ /* 0x000fe4000801160a */
[----:B------:R-:W-:Y:S02]  /*a2d0*/  UIADD3 UR9, UR8, -0x1, URZ ;  /* 0xffffffff08097890 */ /* 0x000fe4000fffe03f */
        /* <DEDUP_REMOVED lines=16> */
.L_x_288:
[----:B------:R-:W-:Y:S01]  /*a3e0*/  UISETP.NE.AND UP0, UPT, UR48, URZ, UPT ;  /* 0x0000003f3000728c */ /* 0x000fe2000bf05270 */
[----:B------:R-:W-:Y:S01]  /*a3f0*/  IMAD.MOV.U32 R0, RZ, RZ, 0x1 ;  /* 0x00000001ff007424 */ /* 0x000fe200078e00ff */
[----:B------:R-:W-:Y:S01]  /*a400*/  USHF.R.U64 UR4, UR16, UR24, UR17 ;  /* 0x0000001810047299 */ /* 0x000fe20008001211 */
[----:B------:R-:W-:Y:S01]  /*a410*/  IMAD.U32 R19, RZ, RZ, UR6 ;  /* 0x00000006ff137e24 */ /* 0x000fe2000f8e00ff */
[----:B------:R-:W-:Y:S02]  /*a420*/  ULOP3.LUT UR18, UR18, UR23, URZ, 0xc0, !UPT ;  /* 0x0000001712127292 */ /* 0x000fe4000f8ec03f */
[----:B------:R-:W-:Y:S02]  /*a430*/  UIADD3 UR5, -UR4, URZ, URZ ;  /* 0x0000003f04057290 */ /* 0x000fe4000fffe13f */
[----:B------:R-:W-:Y:S02]  /*a440*/  ULOP3.LUT UR9, UR12, UR9, URZ, 0xc0, !UPT ;  /* 0x000000090c097292 */ /* 0x000fe4000f8ec03f */
[----:B------:R-:W-:-:S02]  /*a450*/  UIMAD UR4, UR13, UR4, UR18 ;  /* 0x000000040d0472a4 */ /* 0x000fc4000f8e0212 */
[----:B------:R-:W-:Y:S02]  /*a460*/  @UP0 UIMAD UR22, UR26, UR21, UR19 ;  /* 0x000000151a1602a4 */ /* 0x000fe4000f8e0213 */
[----:B------:R-:W-:Y:S01]  /*a470*/  UIMAD UR5, UR5, UR25, UR20 ;  /* 0x00000019050572a4 */ /* 0x000fe2000f8e0214 */
[----:B------:R-:W-:Y:S02]  /*a480*/  ULDC UR7, c[0x0][0x610] ;  /* 0x0001840000077ab9 */ /* 0x000fe40000000800 */
[----:B------:R-:W-:Y:S02]  /*a490*/  UIMAD UR4, UR4, UR7, UR22 ;  /* 0x00000007040472a4 */ /* 0x000fe4000f8e0216 */
[----:B------:R-:W-:-:S04]  /*a4a0*/  UIMAD UR5, UR5, UR8, UR9 ;  /* 0x00000008050572a4 */ /* 0x000fc8000f8e0209 */
[----:B------:R-:W-:Y:S02]  /*a4b0*/  USEL UR7, UR5, UR4, !UP0 ;  /* 0x0000000405077287 */ /* 0x000fe4000c000000 */
[----:B------:R-:W-:-:S04]  /*a4c0*/  USEL UR4, UR4, UR5, !UP0 ;  /* 0x0000000504047287 */ /* 0x000fc8000c000000 */
[----:B------:R-:W-:Y:S02]  /*a4d0*/  IMAD.U32 R2, RZ, RZ, UR7 ;  /* 0x00000007ff027e24 */ /* 0x000fe4000f8e00ff */
[----:B------:R-:W-:-:S07]  /*a4e0*/  IMAD.U32 R18, RZ, RZ, UR4 ;  /* 0x00000004ff127e24 */ /* 0x000fce000f8e00ff */
.L_x_286:
[----:B------:R-:W-:Y:S02]  /*a4f0*/  LOP3.LUT P0, RZ, R0, 0xff, RZ, 0xc0, !PT ;  /* 0x000000ff00ff7812 */ /* 0x000fe4000780c0ff */
[----:B------:R-:W-:-:S11]  /*a500*/  LOP3.LUT R166, R166, 0x1, RZ, 0x3c, !PT ;  /* 0x00000001a6a67812 */ /* 0x000fd600078e3cff */
[----:B------:R-:W-:Y:S05]  /*a510*/  @P0 BRA `(.L_x_289) ;  /* 0xffffff6c00f80947 */ /* 0x000fea000383ffff */
[----:B------:R-:W-:Y:S05]  /*a520*/  EXIT ;  /* 0x000000000000794d */ /* 0x000fea0003800000 */
.L_x_12:
[----:B------:R-:W-:-:S08]  /*a530*/  ISETP.NE.AND P0, PT, RZ, UR8, PT ;  /* 0x00000008ff007c0c */ /* 0x000fd0000bf05270 */
[----:B-----5:R-:W0:-:S00]  /*a540*/  USETMAXREG.DEALLOC.CTAPOOL 0x28 ;  /* 0x00000028000079c8 */ /* 0x020e0000080e0500 */
[----:B------:R-:W-:Y:S05]  /*a550*/  @P0 EXIT ;  /* 0x000000000000094d */ /* 0x000fea0003800000 */
[----:B0-----:R-:W-:Y:S01]  /*a560*/  LOP3.LUT P0, RZ, R5, 0xff, RZ, 0xc0, !PT ;  /* 0x000000ff05ff7812 */ /* 0x001fe2000780c0ff */
[----:B------:R-:W-:Y:S02]  /*a570*/  IMAD.MOV.U32 R8, RZ, RZ, 0x1 ;  /* 0x00000001ff087424 */ /* 0x000fe400078e00ff */
[----:B------:R-:W-:-:S10]  /*a580*/  IMAD.MOV.U32 R0, RZ, RZ, RZ ;  /* 0x000000ffff007224 */ /* 0x000fd400078e00ff */
[----:B------:R-:W-:Y:S05]  /*a590*/  @!P0 BRA `(.L_x_290) ;  /* 0x0000000c00148947 */ /* 0x000fea0003800000 */
[----:B------:R-:W-:Y:S01]  /*a5a0*/  LOP3.LUT P0, RZ, R4, 0x1f, RZ, 0xc0, !PT ;  /* 0x0000001f04ff7812 */ /* 0x000fe2000780c0ff */
[----:B------:R-:W-:Y:S01]  /*a5b0*/  ULDC UR5, c[0x0][0x658] ;  /* 0x0001960000057ab9 */ /* 0x000fe20000000800 */
[----:B------:R-:W-:Y:S01]  /*a5c0*/  UMOV UR6, 0xffffffff ;  /* 0xffffffff00067882 */ /* 0x000fe20000000000 */
[----:B------:R-:W-:Y:S01]  /*a5d0*/  BSSY B0, `(.L_x_290) ;  /* 0x00000c1000007945 */ /* 0x000fe20003800000 */
[----:B------:R-:W-:Y:S01]  /*a5e0*/  USHF.L.U32 UR6, UR6, UR5, URZ ;  /* 0x0000000506067299 */ /* 0x000fe2000800063f */
[C---:B------:R-:W-:Y:S01]  /*a5f0*/  ISETP.NE.AND P3, PT, R3.reuse, RZ, PT ;  /* 0x000000ff0300720c */ /* 0x040fe20003f65270 */
[----:B------:R-:W-:Y:S01]  /*a600*/  IMAD.MOV.U32 R9, RZ, RZ, 0x1 ;  /* 0x00000001ff097424 */ /* 0x000fe200078e00ff */
[----:B------:R-:W-:Y:S01]  /*a610*/  ISETP.NE.OR P0, PT, R3, RZ, !P0 ;  /* 0x000000ff0300720c */ /* 0x000fe20004705670 */
[----:B------:R-:W-:Y:S01]  /*a620*/  IMAD.MOV.U32 R8, RZ, RZ, 0x1 ;  /* 0x00000001ff087424 */ /* 0x000fe200078e00ff */
[----:B------:R-:W-:Y:S01]  /*a630*/  ULDC UR4, c[0x0][0x600] ;  /* 0x0001800000047ab9 */ /* 0x000fe20000000800 */
[----:B------:R-:W-:Y:S01]  /*a640*/  IMAD.MOV.U32 R0, RZ, RZ, RZ ;  /* 0x000000ffff007224 */ /* 0x000fe200078e00ff */
[----:B------:R-:W-:Y:S01]  /*a650*/  UMOV UR7, 0x1 ;  /* 0x0000000100077882 */ /* 0x000fe20000000000 */
[----:B------:R-:W-:-:S02]  /*a660*/  UIADD3 UR19, UR42, 0x1, URZ ;  /* 0x000000012a137890 */ /* 0x000fc4000fffe03f */
[----:B------:R-:W-:Y:S02]  /*a670*/  ULOP3.LUT UR22, UR40, 0x2, URZ, 0xfc, !UPT ;  /* 0x0000000228167892 */ /* 0x000fe4000f8efc3f */
[----:B------:R-:W-:Y:S02]  /*a680*/  UIADD3 UR4, UR4, -0x1, URZ ;  /* 0xffffffff04047890 */ /* 0x000fe4000fffe03f */
[----:B------:R-:W-:Y:S02]  /*a690*/  USHF.L.U32 UR5, UR7, UR5, URZ ;  /* 0x0000000507057299 */ /* 0x000fe4000800063f */
[----:B------:R-:W-:Y:S01]  /*a6a0*/  ULOP3.LUT UR6, URZ, UR6, URZ, 0x33, !UPT ;  /* 0x000000063f067292 */ /* 0x000fe2000f8e333f */
[----:B------:R-:W-:-:S11]  /*a6b0*/  ULDC.64 UR20, c[0x0][0x198] ;  /* 0x0000660000147ab9 */ /* 0x000fd60000000a00 */
.L_x_302:
[----:B------:R-:W-:-:S03]  /*a6c0*/  UMOV UR7, 0xffffffff ;  /* 0xffffffff00077882 */ /* 0x000fc60000000000 */
[----:B------:R-:W-:Y:S05]  /*a6d0*/  BRA.DIV UR7, `(.L_x_291) ;  /* 0x0000000e07947947 */ /* 0x000fea000b800000 */
[----:B------:R-:W-:-:S13]  /*a6e0*/  ELECT P6, URZ, PT ;  /* 0x00000000003f782f */ /* 0x000fda00038c0000 */
.L_x_313:
[----:B------:R-:W0:Y:S01]  /*a6f0*/  LDC R3, c[0x0][0x28c] ;  /* 0x0000a300ff037b82 */ /* 0x000e220000000800 */
[----:B------:R-:W-:Y:S01]  /*a700*/  BSSY B1, `(.L_x_292) ;  /* 0x0000038000017945 */ /* 0x000fe20003800000 */
[----:B0-----:R-:W-:-:S13]  /*a710*/  ISETP.LT.OR P6, PT, R3, 0x1, !P6 ;  /* 0x000000010300780c */ /* 0x001fda00077c1670 */
[----:B------:R-:W-:Y:S05]  /*a720*/  @P6 BRA `(.L_x_293) ;  /* 0x0000000000d46947 */ /* 0x000fea0003800000 */
[----:B------:R-:W-:Y:S02]  /*a730*/  IMAD.SHL.U32 R6, R2, 0x100, RZ ;  /* 0x0000010002067824 */ /* 0x000fe400078e00ff */
[----:B------:R-:W-:Y:S02]  /*a740*/  IMAD.SHL.U32 R18, R18, 0x40, RZ ;  /* 0x0000004012127824 */ /* 0x000fe400078e00ff */
[----:B------:R-:W-:Y:S02]  /*a750*/  IMAD.MOV.U32 R11, RZ, RZ, RZ ;  /* 0x000000ffff0b7224 */ /* 0x000fe400078e00ff */
[----:B------:R-:W-:Y:S02]  /*a760*/  IMAD.U32 R12, RZ, RZ, UR19 ;  /* 0x00000013ff0c7e24 */ /* 0x000fe4000f8e00ff */
[----:B------:R-:W-:Y:S02]  /*a770*/  IMAD.MOV.U32 R2, RZ, RZ, R8 ;  /* 0x000000ffff027224 */ /* 0x000fe400078e0008 */
[----:B------:R-:W-:-:S07]  /*a780*/  IMAD.MOV.U32 R3, RZ, RZ, R0 ;  /* 0x000000ffff037224 */ /* 0x000fce00078e0000 */
.L_x_297:
[----:B------:R-:W0:Y:S01]  /*a790*/  S2R R5, SR_CgaCtaId ;  /* 0x0000000000057919 */ /* 0x000e220000008800 */
[----:B------:R-:W-:-:S04]  /*a7a0*/  MOV R4, 0x400 ;  /* 0x0000040000047802 */ /* 0x000fc80000000f00 */
[----:B0-----:R-:W-:Y:S02]  /*a7b0*/  LEA R10, R5, R4, 0x18 ;  /* 0x00000004050a7211 */ /* 0x001fe400078ec0ff */
[----:B------:R-:W-:Y:S01]  /*a7c0*/  SHF.L.U32 R4, R2, 0x1f, RZ ;  /* 0x0000001f02047819 */ /* 0x000fe200000006ff */
[----:B------:R-:W0:Y:S02]  /*a7d0*/  @!P3 LDC R5, c[0x0][0x500] ;  /* 0x00014000ff05bb82 */ /* 0x000e240000000800 */
[----:B------:R-:W-:-:S04]  /*a7e0*/  IMAD R7, R3, 0x8, R10 ;  /* 0x0000000803077824 */ /* 0x000fc800078e020a */
[----:B------:R-:W1:Y:S02]  /*a7f0*/  SYNCS.PHASECHK.TRANS64.TRYWAIT P1, [R7+URZ+0x10], R4 ;  /* 0x00001004070075a7 */ /* 0x000e64000802017f */
[----:B-1----:R-:W-:Y:S05]  /*a800*/  @!P1 BRA `(.L_x_294) ;  /* 0x0000000c00689947 */ /* 0x002fea0003800000 */
.L_x_314:
[----:B------:R-:W-:Y:S01]  /*a810*/  UPRMT UR7, UR22, 0x9910, URZ ;  /* 0x0000991016077896 */ /* 0x000fe2000800003f */
[----:B0-----:R0:W-:Y:S03]  /*a820*/  @!P3 SYNCS.ARRIVE.TRANS64 RZ, [R7+URZ], R5 ;  /* 0x0000000507ffb9a7 */ /* 0x0011e6000800003f */
[----:B------:R-:W-:-:S06]  /*a830*/  UISETP.NE.AND UP0, UPT, UR7, 0x2, UPT ;  /* 0x000000020700788c */ /* 0x000fcc000bf05270 */
[----:B------:R-:W-:-:S13]  /*a840*/  PLOP3.LUT P1, PT, PT, PT, UP0, 0x80, 0x0 ;  /* 0x000000000000781c */ /* 0x000fda0003f2f008 */
[----:B0-----:R-:W-:Y:S05]  /*a850*/  @P1 BRA `(.L_x_295) ;  /* 0x0000000000041947 */ /* 0x001fea0003800000 */
[----:B------:R-:W-:Y:S01]  /*a860*/  BPT.TRAP 0x1 ;  /* 0x000000040000795c */ /* 0x000fe20000300000 */
.L_x_295:
[----:B------:R-:W-:Y:S05]  /*a870*/  @P0 BRA `(.L_x_296) ;  /* 0x0000000000040947 */ /* 0x000fea0003800000 */
[----:B------:R-:W-:Y:S01]  /*a880*/  BPT.TRAP 0x1 ;  /* 0x000000040000795c */ /* 0x000fe20000300000 */
.L_x_296:
[--C-:B-1----:R-:W-:Y:S01]  /*a890*/  IMAD R4, R3, 0x2000, R10.reuse ;  /* 0x0000200003047824 */ /* 0x102fe200078e020a */
[----:B------:R-:W-:Y:S01]  /*a8a0*/  R2UR UR9, R7 ;  /* 0x00000000070972ca */ /* 0x000fe200000e0000 */
[C---:B------:R-:W-:Y:S01]  /*a8b0*/  IMAD R10, R3.reuse, 0x8000, R10 ;  /* 0x00008000030a7824 */ /* 0x040fe200078e020a */
[----:B------:R-:W-:Y:S01]  /*a8c0*/  UIADD3 UR14, UP0, UR20, 0xf0, URZ ;  /* 0x000000f0140e7890 */ /* 0x000fe2000ff1e03f */
[----:B------:R-:W-:Y:S01]  /*a8d0*/  VIADD R12, R12, 0xffffffff ;  /* 0xffffffff0c0c7836 */ /* 0x000fe20000000000 */
[----:B------:R-:W-:Y:S01]  /*a8e0*/  R2UR UR7, R4 ;  /* 0x00000000040772ca */ /* 0x000fe200000e0000 */
[----:B------:R-:W-:Y:S01]  /*a8f0*/  UIADD3 UR24, UP1, UR20, 0x1f0, URZ ;  /* 0x000001f014187890 */ /* 0x000fe2000ff3e03f */
[----:B------:R-:W-:Y:S01]  /*a900*/  R2UR UR8, R10 ;  /* 0x000000000a0872ca */ /* 0x000fe200000e0000 */
[----:B------:R-:W-:Y:S01]  /*a910*/  UIADD3.X UR15, URZ, UR21, URZ, UP0, !UPT ;  /* 0x000000153f0f7290 */ /* 0x000fe200087fe43f */
[----:B------:R-:W-:Y:S01]  /*a920*/  R2UR UR11, R18 ;  /* 0x00000000120b72ca */ /* 0x000fe200000e0000 */
[----:B------:R-:W-:Y:S01]  /*a930*/  VIADD R3, R3, 0x1 ;  /* 0x0000000103037836 */ /* 0x000fe20000000000 */
[----:B------:R-:W-:Y:S01]  /*a940*/  R2UR UR10, R11 ;  /* 0x000000000b0a72ca */ /* 0x000fe200000e0000 */
[----:B------:R-:W-:Y:S01]  /*a950*/  UIADD3.X UR25, URZ, UR21, URZ, UP1, !UPT ;  /* 0x000000153f197290 */ /* 0x000fe20008ffe43f */
[----:B------:R-:W-:Y:S01]  /*a960*/  R2UR UR12, R19 ;  /* 0x00000000130c72ca */ /* 0x000fe200000e0000 */
[----:B------:R-:W-:Y:S01]  /*a970*/  UMOV UR16, 0x0 ;  /* 0x0000000000107882 */ /* 0x000fe20000000000 */
[----:B------:R-:W-:Y:S01]  /*a980*/  R2UR UR18, R6 ;  /* 0x00000000061272ca */ /* 0x000fe200000e0000 */
[----:B------:R-:W-:Y:S01]  /*a990*/  UMOV UR17, 0x10000000 ;  /* 0x1000000000117882 */ /* 0x000fe20000000000 */
[----:B------:R-:W-:Y:S01]  /*a9a0*/  ISETP.GT.AND P2, PT, R12, 0x1, PT ;  /* 0x000000010c00780c */ /* 0x000fe20003f44270 */
[----:B------:R-:W-:Y:S01]  /*a9b0*/  UIADD3 UR7, UR7, 0x100, URZ ;  /* 0x0000010007077890 */ /* 0x000fe2000fffe03f */
[----:B------:R-:W-:Y:S01]  /*a9c0*/  ISETP.NE.AND P1, PT, R3, 0x2, PT ;  /* 0x000000020300780c */ /* 0x000fe20003f25270 */
[----:B------:R-:W-:Y:S01]  /*a9d0*/  UIADD3 UR13, UR8, 0x4100, URZ ;  /* 0x00004100080d7890 */ /* 0x000fe2000fffe03f */
[----:B------:R-:W-:-:S02]  /*a9e0*/  VIADD R11, R11, 0x40 ;  /* 0x000000400b0b7836 */ /* 0x000fc40000000000 */
[----:B------:R-:W-:Y:S02]  /*a9f0*/  SEL R5, RZ, 0x1, P1 ;  /* 0x00000001ff057807 */ /* 0x000fe40000800000 */
[----:B------:R-:W-:Y:S01]  /*aa00*/  UMOV UR8, UR7 ;  /* 0x0000000700087c82 */ /* 0x000fe20008000000 */
[----:B------:R-:W-:Y:S01]  /*aa10*/  SEL R3, R3, RZ, P1 ;  /* 0x000000ff03037207 */ /* 0x000fe20000800000 */
[----:B------:R0:W-:Y:S01]  /*aa20*/  UTMALDG.3D [UR8], [UR14], desc[UR16] ;  /* 0x000010080e0075b4 */ /* 0x0001e20008011000 */
[----:B------:R-:W-:Y:S01]  /*aa30*/  LOP3.LUT R2, R2, R5, RZ, 0x3c, !PT ;  /* 0x0000000502027212 */ /* 0x000fe200078e3cff */
[----:B0-----:R-:W-:Y:S01]  /*aa40*/  UMOV UR8, UR13 ;  /* 0x0000000d00087c82 */ /* 0x001fe20008000000 */
[----:B------:R-:W-:Y:S02]  /*aa50*/  UMOV UR11, UR18 ;  /* 0x00000012000b7c82 */ /* 0x000fe40008000000 */
[----:B------:R0:W-:Y:S02]  /*aa60*/  UTMALDG.3D [UR8], [UR24], desc[UR16] ;  /* 0x00001008180075b4 */ /* 0x0001e40008011000 */
[----:B0-----:R-:W-:Y:S05]  /*aa70*/  @P2 BRA `(.L_x_297) ;  /* 0xfffffffc00442947 */ /* 0x001fea000383ffff */
.L_x_293:
[----:B------:R-:W-:Y:S05]  /*aa80*/  BSYNC B1 ;  /* 0x0000000000017941 */ /* 0x000fea0003800000 */
.L_x_292:
[----:B------:R-:W-:Y:S01]  /*aa90*/  LOP3.LUT P4, RZ, R9, 0xff, RZ, 0xc0, !PT ;  /* 0x000000ff09ff7812 */ /* 0x000fe2000788c0ff */
[----:B------:R-:W-:Y:S01]  /*aaa0*/  VIADD R0, R0, UR42 ;  /* 0x0000002a00007c36 */ /* 0x000fe20008000000 */
[----:B------:R-:W-:Y:S01]  /*aab0*/  ULDC.64 UR8, c[0x0][0x650] ;  /* 0x0001940000087ab9 */ /* 0x000fe20000000a00 */
[----:B------:R-:W-:Y:S01]  /*aac0*/  BSSY B1, `(.L_x_298) ;  /* 0x000006f000017945 */ /* 0x000fe20003800000 */
[----:B------:R-:W-:Y:S01]  /*aad0*/  IMAD.MOV.U32 R18, RZ, RZ, -0x1 ;  /* 0xffffffffff127424 */ /* 0x000fe200078e00ff */
[----:B------:R-:W-:Y:S01]  /*aae0*/  PRMT R9, RZ, 0x7610, R9 ;  /* 0x00007610ff097816 */ /* 0x000fe20000000009 */
[----:B------:R-:W-:Y:S01]  /*aaf0*/  IMAD.MOV.U32 R19, RZ, RZ, -0x1 ;  /* 0xffffffffff137424 */ /* 0x000fe200078e00ff */
[C---:B------:R-:W-:Y:S02]  /*ab00*/  ISETP.GT.U32.AND P1, PT, R0.reuse, 0x1, PT ;  /* 0x000000010000780c */ /* 0x040fe40003f24070 */
[----:B------:R-:W-:Y:S02]  /*ab10*/  SHF.R.U32.HI R2, RZ, 0x1, R0 ;  /* 0x00000001ff027819 */ /* 0x000fe40000011600 */
[----:B------:R-:W-:-:S02]  /*ab20*/  LOP3.LUT R0, R0, 0x1, RZ, 0xc0, !PT ;  /* 0x0000000100007812 */ /* 0x000fc400078ec0ff */
[----:B------:R-:W0:Y:S01]  /*ab30*/  @P4 S2R R4, SR_CgaCtaId ;  /* 0x0000000000044919 */ /* 0x000e220000008800 */
[----:B------:R-:W-:Y:S02]  /*ab40*/  @P4 MOV R3, 0x400 ;  /* 0x0000040000034802 */ /* 0x000fe40000000f00 */
[----:B------:R-:W-:-:S04]  /*ab50*/  LOP3.LUT R2, R2, 0x1, RZ, 0xc0, !PT ;  /* 0x0000000102027812 */ /* 0x000fc800078ec0ff */
[----:B------:R-:W-:Y:S02]  /*ab60*/  ISETP.NE.U32.AND P2, PT, R2, 0x1, PT ;  /* 0x000000010200780c */ /* 0x000fe40003f45070 */
[----:B0-----:R-:W-:Y:S01]  /*ab70*/  @P4 LEA R3, R4, R3, 0x18 ;  /* 0x0000000304034211 */ /* 0x001fe200078ec0ff */
[----:B------:R-:W-:-:S03]  /*ab80*/  IMAD.U32 R4, RZ, RZ, UR42 ;  /* 0x0000002aff047e24 */ /* 0x000fc6000f8e00ff */
[----:B------:R0:W-:Y:S01]  /*ab90*/  @P4 SYNCS.ARRIVE.TRANS64.A1T0 RZ, [R3+URZ+0x58], RZ ;  /* 0x000058ff03ff49a7 */ /* 0x0001e2000810003f */
[----:B------:R-:W-:Y:S02]  /*aba0*/  IADD3 R16, P4, R16, UR36, RZ ;  /* 0x0000002410107c10 */ /* 0x000fe4000ff9e0ff */
[----:B------:R-:W-:Y:S02]  /*abb0*/  ISETP.LT.U32.AND P1, PT, R4, 0x2, P1 ;  /* 0x000000020400780c */ /* 0x000fe40000f21070 */
[----:B------:R-:W-:Y:S02]  /*abc0*/  IADD3.X R17, R17, UR41, RZ, P4, !PT ;  /* 0x0000002911117c10 */ /* 0x000fe4000a7fe4ff */
[----:B------:R-:W-:Y:S02]  /*abd0*/  ISETP.GE.U32.AND P4, PT, R16, UR8, PT ;  /* 0x0000000810007c0c */ /* 0x000fe4000bf86070 */
[----:B0-----:R-:W-:Y:S02]  /*abe0*/  SEL R3, RZ, 0x1, !P1 ;  /* 0x00000001ff037807 */ /* 0x001fe40004800000 */
[----:B------:R-:W-:-:S02]  /*abf0*/  ISETP.GE.U32.AND.EX P1, PT, R17, UR9, PT, P4 ;  /* 0x0000000911007c0c */ /* 0x000fc4000bf26140 */
[----:B------:R-:W-:-:S04]  /*ac00*/  ISETP.GT.U32.AND P2, PT, R4, 0x1, !P2 ;  /* 0x000000010400780c */ /* 0x000fc80005744070 */
[----:B------:R-:W-:-:S04]  /*ac10*/  SEL R2, RZ, 0x1, !P2 ;  /* 0x00000001ff027807 */ /* 0x000fc80005000000 */
[--C-:B------:R-:W-:Y:S01]  /*ac20*/  LOP3.LUT R8, R2, R8, R3.reuse, 0x96, !PT ;  /* 0x0000000802087212 */ /* 0x100fe200078e9603 */
[----:B------:R-:W-:Y:S01]  /*ac30*/  IMAD.MOV.U32 R2, RZ, RZ, -0x1 ;  /* 0xffffffffff027424 */ /* 0x000fe200078e00ff */
[----:B------:R-:W-:Y:S01]  /*ac40*/  PRMT R3, RZ, 0x7610, R3 ;  /* 0x00007610ff037816 */ /* 0x000fe20000000003 */
[----:B------:R-:W-:Y:S06]  /*ac50*/  @P1 BRA `(.L_x_299) ;  /* 0x0000000400541947 */ /* 0x000fec0003800000 */
[----:B------:R-:W0:Y:S01]  /*ac60*/  S2UR UR7, SR_CTAID.X ;  /* 0x00000000000779c3 */ /* 0x000e220000002500 */
[----:B------:R-:W-:Y:S01]  /*ac70*/  ULDC.64 UR8, c[0x0][0x628] ;  /* 0x00018a0000087ab9 */ /* 0x000fe20000000a00 */
[----:B------:R-:W-:Y:S01]  /*ac80*/  ULDC UR10, c[0x0][0x150] ;  /* 0x00005400000a7ab9 */ /* 0x000fe20000000800 */
[----:B------:R-:W-:Y:S01]  /*ac90*/  ISETP.NE.U32.AND P1, PT, RZ, UR8, PT ;  /* 0x00000008ff007c0c */ /* 0x000fe2000bf25070 */
[----:B------:R-:W-:Y:S01]  /*aca0*/  ULDC UR11, c[0x0][0x630] ;  /* 0x00018c00000b7ab9 */ /* 0x000fe20000000800 */
[----:B------:R-:W-:Y:S01]  /*acb0*/  ULDC UR13, c[0x0][0x154] ;  /* 0x00005500000d7ab9 */ /* 0x000fe20000000800 */
[----:B------:R-:W-:Y:S01]  /*acc0*/  IMAD.MOV.U32 R2, RZ, RZ, R16 ;  /* 0x000000ffff027224 */ /* 0x000fe200078e0010 */
[----:B------:R-:W-:Y:S01]  /*acd0*/  ISETP.NE.AND.EX P1, PT, RZ, UR9, PT, P1 ;  /* 0x00000009ff007c0c */ /* 0x000fe2000bf25310 */
[----:B------:R-:W1:Y:S01]  /*ace0*/  S2UR UR12, SR_CTAID.Y ;  /* 0x00000000000c79c3 */ /* 0x000e620000002600 */
[----:B0-----:R-:W-:-:S05]  /*acf0*/  I2FP.F32.U32 R3, UR7 ;  /* 0x0000000700037c45 */ /* 0x001fca0008201000 */
[----:B------:R-:W-:Y:S01]  /*ad00*/  FMUL R10, R3, UR10 ;  /* 0x0000000a030a7c20 */ /* 0x000fe20008400000 */
[----:B------:R-:W-:-:S05]  /*ad10*/  IMAD.MOV.U32 R3, RZ, RZ, R17 ;  /* 0x000000ffff037224 */ /* 0x000fca00078e0011 */
[----:B------:R-:W-:Y:S05]  /*ad20*/  @!P1 BRA `(.L_x_300) ;  /* 0x0000000000289947 */ /* 0x000fea0003800000 */
[----:B------:R-:W-:Y:S02]  /*ad30*/  ULDC UR10, c[0x0][0x634] ;  /* 0x00018d00000a7ab9 */ /* 0x000fe40000000800 */
[----:B------:R-:W-:-:S05]  /*ad40*/  IADD3 R7, P1, R16, UR10, RZ ;  /* 0x0000000a10077c10 */ /* 0x000fca000ff3e0ff */
[----:B------:R-:W-:-:S04]  /*ad50*/  IMAD.X R11, RZ, RZ, R17, P1 ;  /* 0x000000ffff0b7224 */ /* 0x000fc800008e0611 */
[----:B------:R-:W-:-:S04]  /*ad60*/  IMAD.WIDE.U32 R4, R11, UR8, RZ ;  /* 0x000000080b047c25 */ /* 0x000fc8000f8e00ff */
[----:B------:R-:W-:-:S04]  /*ad70*/  IMAD.WIDE.U32 R4, P1, R7, UR9, R4 ;  /* 0x0000000907047c25 */ /* 0x000fc8000f820004 */
[----:B------:R-:W-:-:S04]  /*ad80*/  IMAD.WIDE.U32 R6, R7, UR8, RZ ;  /* 0x0000000807067c25 */ /* 0x000fc8000f8e00ff */
[----:B------:R-:W-:Y:S01]  /*ad90*/  IMAD.X R3, RZ, RZ, RZ, P1 ;  /* 0x000000ffff037224 */ /* 0x000fe200008e06ff */
[----:B------:R-:W-:Y:S01]  /*ada0*/  IADD3 RZ, P1, R7, R4, RZ ;  /* 0x0000000407ff7210 */ /* 0x000fe20007f3e0ff */
[----:B------:R-:W-:-:S04]  /*adb0*/  IMAD.MOV.U32 R2, RZ, RZ, R5 ;  /* 0x000000ffff027224 */ /* 0x000fc800078e0005 */
[----:B------:R-:W-:-:S08]  /*adc0*/  IMAD.WIDE.U32.X R2, R11, UR9, R2, P1 ;  /* 0x000000090b027c25 */ /* 0x000fd000088e0402 */
.L_x_300:
[--C-:B------:R-:W-:Y:S01]  /*add0*/  SHF.R.U64 R19, R2, UR11, R3.reuse ;  /* 0x0000000b02137c19 */ /* 0x100fe20008001203 */
[----:B------:R-:W0:Y:S01]  /*ade0*/  F2I.U32.TRUNC.NTZ R10, R10 ;  /* 0x0000000a000a7305 */ /* 0x000e22000020f000 */
[----:B------:R-:W-:Y:S01]  /*adf0*/  SHF.R.U32.HI R2, RZ, UR11, R3 ;  /* 0x0000000bff027c19 */ /* 0x000fe20008011603 */
[----:B------:R-:W-:Y:S01]  /*ae00*/  ULDC.64 UR8, c[0x0][0x620] ;  /* 0x0001880000087ab9 */ /* 0x000fe20000000a00 */
[----:B------:R-:W-:Y:S01]  /*ae10*/  IADD3 R5, P1, RZ, -R19, RZ ;  /* 0x80000013ff057210 */ /* 0x000fe20007f3e0ff */
[----:B------:R-:W-:Y:S01]  /*ae20*/  ULDC.64 UR14, c[0x0][0x640] ;  /* 0x00019000000e7ab9 */ /* 0x000fe20000000a00 */
[----:B-1----:R-:W-:Y:S01]  /*ae30*/  I2FP.F32.U32 R4, UR12 ;  /* 0x0000000c00047c45 */ /* 0x002fe20008201000 */
[----:B------:R-:W1:Y:S01]  /*ae40*/  LDC R15, c[0x0][0x610] ;  /* 0x00018400ff0f7b82 */ /* 0x000e620000000800 */
[----:B------:R-:W-:Y:S01]  /*ae50*/  ULDC UR11, c[0x0][0x658] ;  /* 0x00019600000b7ab9 */ /* 0x000fe20000000800 */
[----:B------:R-:W-:Y:S01]  /*ae60*/  IMAD.X R2, RZ, RZ, ~R2, P1 ;  /* 0x000000ffff027224 */ /* 0x000fe200008e0e02 */
[----:B------:R-:W-:Y:S01]  /*ae70*/  ISETP.NE.U32.AND P1, PT, RZ, UR14, PT ;  /* 0x0000000eff007c0c */ /* 0x000fe2000bf25070 */
[----:B------:R-:W-:Y:S01]  /*ae80*/  FMUL R6, R4, UR13 ;  /* 0x0000000d04067c20 */ /* 0x000fe20008400000 */
[----:B------:R-:W-:Y:S01]  /*ae90*/  ULDC UR13, c[0x0][0x648] ;  /* 0x00019200000d7ab9 */ /* 0x000fe20000000800 */
[----:B------:R-:W-:Y:S01]  /*aea0*/  IMAD R4, R2, UR8, RZ ;  /* 0x0000000802047c24 */ /* 0x000fe2000f8e02ff */
[----:B------:R-:W-:Y:S01]  /*aeb0*/  ISETP.NE.AND.EX P1, PT, RZ, UR15, PT, P1 ;  /* 0x0000000fff007c0c */ /* 0x000fe2000bf25310 */
[C---:B------:R-:W-:Y:S01]  /*aec0*/  IMAD.WIDE.U32 R2, R5.reuse, UR8, R16 ;  /* 0x0000000805027c25 */ /* 0x040fe2000f8e0010 */
[----:B0-----:R-:W-:Y:S01]  /*aed0*/  R2UR UR8, R10 ;  /* 0x000000000a0872ca */ /* 0x001fe200000e0000 */
[----:B------:R-:W0:Y:S02]  /*aee0*/  F2I.U32.TRUNC.NTZ R6, R6 ;  /* 0x0000000600067305 */ /* 0x000e24000020f000 */
[----:B------:R-:W-:Y:S01]  /*aef0*/  IMAD R5, R5, UR9, R4 ;  /* 0x0000000905057c24 */ /* 0x000fe2000f8e0204 */
[----:B------:R-:W-:-:S03]  /*af00*/  ULDC UR9, c[0x0][0x618] ;  /* 0x0001860000097ab9 */ /* 0x000fc60000000800 */
[----:B------:R-:W-:-:S05]  /*af10*/  IMAD.IADD R3, R3, 0x1, R5 ;  /* 0x0000000103037824 */ /* 0x000fca00078e0205 */
[--C-:B------:R-:W-:Y:S02]  /*af20*/  SHF.R.U64 R10, R2, UR9, R3.reuse ;  /* 0x00000009020a7c19 */ /* 0x100fe40008001203 */
[----:B------:R-:W-:Y:S01]  /*af30*/  SHF.R.U32.HI R3, RZ, UR9, R3 ;  /* 0x00000009ff037c19 */ /* 0x000fe20008011603 */
[----:B------:R-:W-:Y:S01]  /*af40*/  ULDC UR9, c[0x0][0x608] ;  /* 0x0001820000097ab9 */ /* 0x000fe20000000800 */
[----:B0-----:R-:W-:Y:S02]  /*af50*/  R2UR UR10, R6 ;  /* 0x00000000060a72ca */ /* 0x001fe400000e0000 */
[--C-:B------:R-:W-:Y:S02]  /*af60*/  SHF.R.U64 R12, R10, UR9, R3.reuse ;  /* 0x000000090a0c7c19 */ /* 0x100fe40008001203 */
[----:B------:R-:W-:Y:S01]  /*af70*/  SHF.R.U32.HI R3, RZ, UR9, R3 ;  /* 0x00000009ff037c19 */ /* 0x000fe20008011603 */
[----:B------:R-:W-:-:S03]  /*af80*/  UIADD3 UR9, -UR8, URZ, URZ ;  /* 0x0000003f08097290 */ /* 0x000fc6000fffe13f */
[--C-:B------:R-:W-:Y:S01]  /*af90*/  SHF.R.U64 R13, R12, UR11, R3.reuse ;  /* 0x0000000b0c0d7c19 */ /* 0x100fe20008001203 */
[----:B------:R-:W-:Y:S01]  /*afa0*/  ULDC UR8, c[0x0][0x144] ;  /* 0x0000510000087ab9 */ /* 0x000fe20000000800 */
[----:B------:R-:W-:-:S03]  /*afb0*/  SHF.R.U32.HI R3, RZ, UR11, R3 ;  /* 0x0000000bff037c19 */ /* 0x000fc60008011603 */
[----:B------:R-:W-:Y:S01]  /*afc0*/  IMAD.MOV.U32 R2, RZ, RZ, R13 ;  /* 0x000000ffff027224 */ /* 0x000fe200078e000d */
[----:B------:R-:W-:Y:S06]  /*afd0*/  @!P1 BRA `(.L_x_301) ;  /* 0x0000000000289947 */ /* 0x000fec0003800000 */
        /* <DEDUP_REMOVED lines=10> */
.L_x_301:
[----:B------:R-:W-:Y:S01]  /*b080*/  UISETP.NE.AND UP0, UPT, UR48, URZ, UPT ;  /* 0x0000003f3000728c */ /* 0x000fe2000bf05270 */
[----:B------:R-:W-:Y:S01]  /*b090*/  SHF.R.U64 R3, R2, UR13, R3 ;  /* 0x0000000d02037c19 */ /* 0x000fe20008001203 */
[----:B------:R-:W-:Y:S01]  /*b0a0*/  UIADD3 UR10, -UR10, URZ, URZ ;  /* 0x0000003f0a0a7290 */ /* 0x000fe2000fffe13f */
[----:B------:R-:W-:Y:S01]  /*b0b0*/  LOP3.LUT R2, R12, UR6, RZ, 0xc0, !PT ;  /* 0x000000060c027c12 */ /* 0x000fe2000f8ec0ff */
[----:B------:R-:W-:Y:S01]  /*b0c0*/  UIMAD UR7, UR8, UR9, UR7 ;  /* 0x00000009080772a4 */ /* 0x000fe2000f8e0207 */
[----:B------:R-:W-:Y:S01]  /*b0d0*/  LOP3.LUT R5, R10, UR4, RZ, 0xc0, !PT ;  /* 0x000000040a057c12 */ /* 0x000fe2000f8ec0ff */
[----:B------:R-:W-:Y:S01]  /*b0e0*/  IMAD.MOV R4, RZ, RZ, -R3 ;  /* 0x000000ffff047224 */ /* 0x000fe200078e0a03 */
[----:B------:R-:W-:Y:S01]  /*b0f0*/  ULDC UR8, c[0x0][0x148] ;  /* 0x0000520000087ab9 */ /* 0x000fe20000000800 */
[----:B------:R-:W-:Y:S01]  /*b100*/  IMAD R18, R3, UR5, R2 ;  /* 0x0000000503127c24 */ /* 0x000fe2000f8e0202 */
[----:B------:R-:W-:Y:S01]  /*b110*/  PLOP3.LUT P1, PT, PT, PT, UP0, 0x80, 0x0 ;  /* 0x000000000000781c */ /* 0x000fe20003f2f008 */
[----:B------:R-:W-:Y:S01]  /*b120*/  IMAD.MOV.U32 R3, RZ, RZ, 0x1 ;  /* 0x00000001ff037424 */ /* 0x000fe200078e00ff */
[----:B------:R-:W-:-:S03]  /*b130*/  @UP0 UIMAD UR7, UR8, UR10, UR12 ;  /* 0x0000000a080702a4 */ /* 0x000fc6000f8e020c */
[----:B------:R-:W-:Y:S02]  /*b140*/  ULDC UR8, c[0x0][0x638] ;  /* 0x00018e0000087ab9 */ /* 0x000fe40000000800 */
[----:B------:R-:W-:Y:S02]  /*b150*/  IMAD R2, R4, UR8, R13 ;  /* 0x0000000804027c24 */ /* 0x000fe4000f8e020d */
[----:B-1----:R-:W-:Y:S01]  /*b160*/  IMAD R18, R18, R15, UR7 ;  /* 0x0000000712127e24 */ /* 0x002fe2000f8e020f */
[----:B------:R-:W-:Y:S02]  /*b170*/  ULDC UR7, c[0x0][0x600] ;  /* 0x0001800000077ab9 */ /* 0x000fe40000000800 */
[----:B------:R-:W-:-:S05]  /*b180*/  IMAD R5, R2, UR7, R5 ;  /* 0x0000000702057c24 */ /* 0x000fca000f8e0205 */
[----:B------:R-:W-:Y:S02]  /*b190*/  SEL R2, R5, R18, !P1 ;  /* 0x0000001205027207 */ /* 0x000fe40004800000 */
[----:B------:R-:W-:-:S07]  /*b1a0*/  SEL R18, R18, R5, !P1 ;  /* 0x0000000512127207 */ /* 0x000fce0004800000 */
.L_x_299:
[----:B------:R-:W-:Y:S05]  /*b1b0*/  BSYNC B1 ;  /* 0x0000000000017941 */ /* 0x000fea0003800000 */
.L_x_298:
[----:B------:R-:W-:-:S13]  /*b1c0*/  LOP3.LUT P1, RZ, R3, 0xff, RZ, 0xc0, !PT ;  /* 0x000000ff03ff7812 */ /* 0x000fda000782c0ff */
[----:B------:R-:W-:Y:S05]  /*b1d0*/  @P1 BRA `(.L_x_302) ;  /* 0xfffffff400381947 */ /* 0x000fea000383ffff */
[----:B------:R-:W-:Y:S05]  /*b1e0*/  BSYNC B0 ;  /* 0x0000000000007941 */ /* 0x000fea0003800000 */
.L_x_290:
[----:B------:R-:W-:-:S03]  /*b1f0*/  UMOV UR7, 0xffffffff ;  /* 0xffffffff00077882 */ /* 0x000fc60000000000 */
[----:B------:R-:W-:Y:S05]  /*b200*/  BRA.DIV UR7, `(.L_x_303) ;  /* 0x0000000207fc7947 */ /* 0x000fea000b800000 */
[----:B------:R-:W-:-:S13]  /*b210*/  ELECT P6, URZ, PT ;  /* 0x00000000003f782f */ /* 0x000fda00038c0000 */
.L_x_317:
[----:B------:R-:W-:Y:S04]  /*b220*/  BSSY B0, `(.L_x_304) ;  /* 0x000001a000007945 */ /* 0x000fe80003800000 */
[----:B------:R-:W-:Y:S05]  /*b230*/  @!P6 BRA `(.L_x_305) ;  /* 0x000000000060e947 */ /* 0x000fea0003800000 */
[----:B------:R-:W-:-:S04]  /*b240*/  ULOP3.LUT UR7, UR40, 0x2, URZ, 0xfc, !UPT ;  /* 0x0000000228077892 */ /* 0x000fc8000f8efc3f */
[----:B------:R-:W-:-:S06]  /*b250*/  UISETP.NE.AND UP0, UPT, UR7, 0x3, UPT ;  /* 0x000000030700788c */ /* 0x000fcc000bf05270 */
[----:B------:R-:W-:-:S13]  /*b260*/  PLOP3.LUT P0, PT, PT, PT, UP0, 0x80, 0x0 ;  /* 0x000000000000781c */ /* 0x000fda0003f0f008 */
[----:B------:R-:W-:Y:S05]  /*b270*/  @!P0 BRA `(.L_x_306) ;  /* 0x0000000000048947 */ /* 0x000fea0003800000 */
[----:B------:R-:W-:Y:S01]  /*b280*/  BPT.TRAP 0x1 ;  /* 0x000000040000795c */ /* 0x000fe20000300000 */
.L_x_306:
[----:B------:R-:W0:Y:S01]  /*b290*/  S2R R3, SR_CgaCtaId ;  /* 0x0000000000037919 */ /* 0x000e220000008800 */
[----:B------:R-:W-:-:S04]  /*b2a0*/  MOV R2, 0x400 ;  /* 0x0000040000027802 */ /* 0x000fc80000000f00 */
[----:B0-----:R-:W-:Y:S02]  /*b2b0*/  LEA R3, R3, R2, 0x18 ;  /* 0x0000000203037211 */ /* 0x001fe400078ec0ff */
[----:B------:R-:W-:-:S03]  /*b2c0*/  SHF.L.U32 R2, R8, 0x1f, RZ ;  /* 0x0000001f08027819 */ /* 0x000fc600000006ff */
[----:B------:R-:W-:-:S04]  /*b2d0*/  VIADD R3, R3, 0x10 ;  /* 0x0000001003037836 */ /* 0x000fc80000000000 */
[C---:B------:R-:W-:Y:S02]  /*b2e0*/  IMAD R7, R0.reuse, 0x8, R3 ;  /* 0x0000000800077824 */ /* 0x040fe400078e0203 */
[----:B------:R-:W-:Y:S02]  /*b2f0*/  VIADD R0, R0, 0x1 ;  /* 0x0000000100007836 */ /* 0x000fe40000000000 */
[----:B------:R-:W0:Y:S03]  /*b300*/  SYNCS.PHASECHK.TRANS64.TRYWAIT P0, [R7+URZ], R2 ;  /* 0x00000002070075a7 */ /* 0x000e26000800017f */
[----:B------:R-:W-:-:S04]  /*b310*/  ISETP.NE.AND P1, PT, R0, 0x2, PT ;  /* 0x000000020000780c */ /* 0x000fc80003f25270 */
[----:B------:R-:W-:Y:S02]  /*b320*/  SEL R5, RZ, 0x1, P1 ;  /* 0x00000001ff057807 */ /* 0x000fe40000800000 */
[----:B------:R-:W-:Y:S02]  /*b330*/  SEL R0, R0, RZ, P1 ;  /* 0x000000ff00007207 */ /* 0x000fe40000800000 */
[----:B------:R-:W-:Y:S01]  /*b340*/  LOP3.LUT R5, R8, R5, RZ, 0x3c, !PT ;  /* 0x0000000508057212 */ /* 0x000fe200078e3cff */
[----:B0-----:R-:W-:Y:S06]  /*b350*/  @!P0 BRA `(.L_x_307) ;  /* 0x0000000000c88947 */ /* 0x001fec0003800000 */
.L_x_318:
[----:B------:R-:W-:Y:S01]  /*b360*/  IMAD R3, R0, 0x8, R3 ;  /* 0x0000000800037824 */ /* 0x000fe200078e0203 */
[----:B------:R-:W-:-:S07]  /*b370*/  SHF.L.U32 R0, R5, 0x1f, RZ ;  /* 0x0000001f05007819 */ /* 0x000fce00000006ff */
.L_x_308:
[----:B-1----:R1:W2:Y:S02]  /*b380*/  SYNCS.PHASECHK.TRANS64.TRYWAIT P0, [R3+URZ], R0 ;  /* 0x00000000030075a7 */ /* 0x0022a4000800017f */
[----:B--2---:R-:W-:Y:S05]  /*b390*/  @!P0 NANOSLEEP.SYNCS 0x989680 ;  /* 0x009896800000895d */ /* 0x004fea0003900000 */
[----:B------:R-:W2:Y:S02]  /*b3a0*/  @!P0 SYNCS.PHASECHK.TRANS64 P0, [R3+URZ], R0 ;  /* 0x00000000030085a7 */ /* 0x000ea4000800007f */
[----:B--2---:R-:W-:Y:S05]  /*b3b0*/  @!P0 BRA `(.L_x_308) ;  /* 0xfffffffc00f08947 */ /* 0x004fea000383ffff */
.L_x_305:
[----:B------:R-:W-:Y:S05]  /*b3c0*/  BSYNC B0 ;  /* 0x0000000000007941 */ /* 0x000fea0003800000 */
.L_x_304:
[----:B------:R-:W-:Y:S05]  /*b3d0*/  EXIT ;  /* 0x000000000000794d */ /* 0x000fea0003800000 */
.L_x_14:
[----:B0-----:R0:W1:Y:S02]  /*b3e0*/  SYNCS.PHASECHK.TRANS64.TRYWAIT P0, [R157+URZ], R0 ;  /* 0x000000009d0075a7 */ /* 0x001064000800017f */
[----:B-1----:R-:W-:Y:S05]  /*b3f0*/  @!P0 NANOSLEEP.SYNCS 0x989680 ;  /* 0x009896800000895d */ /* 0x002fea0003900000 */
[----:B------:R-:W1:Y:S02]  /*b400*/  @!P0 SYNCS.PHASECHK.TRANS64 P0, [R157+URZ], R0 ;  /* 0x000000009d0085a7 */ /* 0x000e64000800007f */
[----:B-1----:R-:W-:Y:S05]  /*b410*/  @!P0 BRA `(.L_x_14) ;  /* 0xfffffffc00f08947 */ /* 0x002fea000383ffff */
[----:B------:R-:W-:Y:S05]  /*b420*/  BRA `(.L_x_309) ;  /* 0xffffff6000487947 */ /* 0x000fea000383ffff */
.L_x_19:
[----:B-1----:R1:W2:Y:S02]  /*b430*/  SYNCS.PHASECHK.TRANS64.TRYWAIT P1, [R3+URZ], R0 ;  /* 0x00000000030075a7 */ /* 0x0022a4000802017f */
[----:B--2---:R-:W-:Y:S05]  /*b440*/  @!P1 NANOSLEEP.SYNCS 0x989680 ;  /* 0x009896800000995d */ /* 0x004fea0003900000 */
[----:B------:R-:W2:Y:S02]  /*b450*/  @!P1 SYNCS.PHASECHK.TRANS64 P1, [R3+URZ], R0 ;  /* 0x00000000030095a7 */ /* 0x000ea4000802007f */
[----:B--2---:R-:W-:Y:S05]  /*b460*/  @!P1 BRA `(.L_x_19) ;  /* 0xfffffffc00f09947 */ /* 0x004fea000383ffff */
[----:B------:R-:W-:Y:S05]  /*b470*/  BRA `(.L_x_18) ;  /* 0xffffff6000b87947 */ /* 0x000fea000383ffff */
.L_x_24:
[----:B-1----:R-:W-:-:S04]  /*b480*/  IMAD.U32 R4, RZ, RZ, UR4 ;  /* 0x00000004ff047e24 */ /* 0x002fc8000f8e00ff */
[----:B------:R1:W2:Y:S03]  /*b490*/  SYNCS.PHASECHK.TRANS64.TRYWAIT P1, [R4+URZ], R3 ;  /* 0x00000003040075a7 */ /* 0x0002a6000802017f */
[----:B--2---:R-:W-:Y:S05]  /*b4a0*/  @!P1 NANOSLEEP.SYNCS 0x989680 ;  /* 0x009896800000995d */ /* 0x004fea0003900000 */
[----:B------:R-:W2:Y:S02]  /*b4b0*/  @!P1 SYNCS.PHASECHK.TRANS64 P1, [R4+URZ], R3 ;  /* 0x00000003040095a7 */ /* 0x000ea4000802007f */
[----:B--2---:R-:W-:Y:S05]  /*b4c0*/  @!P1 BRA `(.L_x_24) ;  /* 0xfffffffc00ec9947 */ /* 0x004fea000383ffff */
[----:B------:R-:W-:Y:S05]  /*b4d0*/  BRA `(.L_x_23) ;  /* 0xffffff6400947947 */ /* 0x000fea000383ffff */
.L_x_30:
[----:B0-----:R0:W1:Y:S02]  /*b4e0*/  SYNCS.PHASECHK.TRANS64.TRYWAIT P0, [R157+URZ+0x10], R0 ;  /* 0x000010009d0075a7 */ /* 0x001064000800017f */
[----:B-1----:R-:W-:Y:S05]  /*b4f0*/  @!P0 NANOSLEEP.SYNCS 0x989680 ;  /* 0x009896800000895d */ /* 0x002fea0003900000 */
[----:B------:R-:W1:Y:S02]  /*b500*/  @!P0 SYNCS.PHASECHK.TRANS64 P0, [R157+URZ+0x10], R0 ;  /* 0x000010009d0085a7 */ /* 0x000e64000800007f */
[----:B-1----:R-:W-:Y:S05]  /*b510*/  @!P0 BRA `(.L_x_30) ;  /* 0xfffffffc00f08947 */ /* 0x002fea000383ffff */
[----:B------:R-:W-:Y:S05]  /*b520*/  BRA `(.L_x_310) ;  /* 0xffffff6800e07947 */ /* 0x000fea000383ffff */
.L_x_291:
[----:B------:R-:W-:Y:S01]  /*b530*/  BSSY B1, `(.L_x_311) ;  /* 0x0000006000017945 */ /* 0x000fe20003800000 */
[----:B------:R-:W-:-:S07]  /*b540*/  IMAD.MOV.U32 R15, RZ, RZ, -0x1 ;  /* 0xffffffffff0f7424 */ /* 0x000fce00078e00ff */
[----:B------:R-:W-:Y:S05]  /*b550*/  WARPSYNC.COLLECTIVE R15, `(.L_x_312) ;  /* 0x000000000f0c7348 */ /* 0x000fea0003c00000 */
[----:B------:R-:W-:Y:S02]  /*b560*/  ELECT P6, UR62, PT ;  /* 0x00000000003e782f */ /* 0x000fe400038c0000 */
[----:B------:R-:W-:Y:S01]  /*b570*/  MOV R14, UR62 ;  /* 0x0000003e000e7c02 */ /* 0x000fe20008000f00 */
[----:B------:R-:W-:Y:S10]  /*b580*/  ENDCOLLECTIVE ;  /* 0x000000000000791b */ /* 0x000ff40003800000 */
.L_x_312:
[----:B------:R-:W-:Y:S05]  /*b590*/  BSYNC B1 ;  /* 0x0000000000017941 */ /* 0x000fea0003800000 */
.L_x_311:
[----:B------:R-:W-:Y:S05]  /*b5a0*/  BRA `(.L_x_313) ;  /* 0xfffffff000507947 */ /* 0x000fea000383ffff */
.L_x_294:
[----:B-1----:R1:W2:Y:S02]  /*b5b0*/  SYNCS.PHASECHK.TRANS64.TRYWAIT P1, [R7+URZ+0x10], R4 ;  /* 0x00001004070075a7 */ /* 0x0022a4000802017f */
[----:B--2---:R-:W-:Y:S05]  /*b5c0*/  @!P1 NANOSLEEP.SYNCS 0x989680 ;  /* 0x009896800000995d */ /* 0x004fea0003900000 */
[----:B------:R-:W2:Y:S02]  /*b5d0*/  @!P1 SYNCS.PHASECHK.TRANS64 P1, [R7+URZ+0x10], R4 ;  /* 0x00001004070095a7 */ /* 0x000ea4000802007f */
[----:B--2---:R-:W-:Y:S05]  /*b5e0*/  @!P1 BRA `(.L_x_294) ;  /* 0xfffffffc00f09947 */ /* 0x004fea000383ffff */
[----:B------:R-:W-:Y:S05]  /*b5f0*/  BRA `(.L_x_314) ;  /* 0xfffffff000847947 */ /* 0x000fea000383ffff */
.L_x_303:
[----:B------:R-:W-:Y:S01]  /*b600*/  BSSY B0, `(.L_x_315) ;  /* 0x0000006000007945 */ /* 0x000fe20003800000 */
[----:B------:R-:W-:-:S07]  /*b610*/  IMAD.MOV.U32 R15, RZ, RZ, -0x1 ;  /* 0xffffffffff0f7424 */ /* 0x000fce00078e00ff */
[----:B------:R-:W-:Y:S05]  /*b620*/  WARPSYNC.COLLECTIVE R15, `(.L_x_316) ;  /* 0x000000000f0c7348 */ /* 0x000fea0003c00000 */
[----:B------:R-:W-:Y:S02]  /*b630*/  ELECT P6, UR62, PT ;  /* 0x00000000003e782f */ /* 0x000fe400038c0000 */
[----:B------:R-:W-:Y:S01]  /*b640*/  MOV R14, UR62 ;  /* 0x0000003e000e7c02 */ /* 0x000fe20008000f00 */
[----:B------:R-:W-:Y:S10]  /*b650*/  ENDCOLLECTIVE ;  /* 0x000000000000791b */ /* 0x000ff40003800000 */
.L_x_316:
[----:B------:R-:W-:Y:S05]  /*b660*/  BSYNC B0 ;  /* 0x0000000000007941 */ /* 0x000fea0003800000 */
.L_x_315:
[----:B------:R-:W-:Y:S05]  /*b670*/  BRA `(.L_x_317) ;  /* 0xfffffff800e87947 */ /* 0x000fea000383ffff */
.L_x_307:
[----:B0-----:R0:W1:Y:S02]  /*b680*/  SYNCS.PHASECHK.TRANS64.TRYWAIT P0, [R7+URZ], R2 ;  /* 0x00000002070075a7 */ /* 0x001064000800017f */
[----:B-1----:R-:W-:Y:S05]  /*b690*/  @!P0 NANOSLEEP.SYNCS 0x989680 ;  /* 0x009896800000895d */ /* 0x002fea0003900000 */
[----:B------:R-:W1:Y:S02]  /*b6a0*/  @!P0 SYNCS.PHASECHK.TRANS64 P0, [R7+URZ], R2 ;  /* 0x00000002070085a7 */ /* 0x000e64000800007f */
[----:B-1----:R-:W-:Y:S05]  /*b6b0*/  @!P0 BRA `(.L_x_307) ;  /* 0xfffffffc00f08947 */ /* 0x002fea000383ffff */
[----:B------:R-:W-:Y:S05]  /*b6c0*/  BRA `(.L_x_318) ;  /* 0xfffffffc00247947 */ /* 0x000fea000383ffff */
.L_x_319:
[----:B------:R-:W-:-:S00]  /*b6d0*/  BRA `(.L_x_319) ;  /* 0xfffffffc00fc7947 */ /* 0x000fc0000383ffff */
[----:B------:R-:W-:-:S00]  /*b6e0*/  NOP ;  /* 0x0000000000007918 */ /* 0x000fc00000000000 */
        /* <DEDUP_REMOVED lines=9> */
.L_x_320:


//--------------------- .nv.global.init           --------------------------
	.section	.nv.global.init,"aw",@progbits
.nv.global.init:
	.type		$str$22,@object
	.size		$str$22,($str$23 - $str$22)
$str$22:
        /*0000*/ 	.byte	0x6b, 0x5f, 0x74, 0x69, 0x6c, 0x65, 0x5f, 0x63, 0x6f, 0x75, 0x6e, 0x74, 0x20, 0x3e, 0x3d, 0x20
        /*0010*/ 	.byte	0x31, 0x00
	.type		$str$23,@object
	.size		$str$23,(__unnamed_1 - $str$23)
$str$23:
        /*0012*/ 	.byte	0x2f, 0x74, 0x6d, 0x70, 0x2f, 0x63, 0x75, 0x74, 0x6c, 0x61, 0x73, 0x73, 0x5f, 0x73, 0x77, 0x65
        /*0022*/ 	.byte	0x65, 0x70, 0x5f, 0x73, 0x72, 0x63, 0x2f, 0x69, 0x6e, 0x63, 0x6c, 0x75, 0x64, 0x65, 0x2f, 0x63
        /*0032*/ 	.byte	0x75, 0x74, 0x6c, 0x61, 0x73, 0x73, 0x2f, 0x67, 0x65, 0x6d, 0x6d, 0x2f, 0x63, 0x6f, 0x6c, 0x6c
        /*0042*/ 	.byte	0x65, 0x63, 0x74, 0x69, 0x76, 0x65, 0x2f, 0x73, 0x6d, 0x39, 0x30, 0x5f, 0x6d, 0x6d, 0x61, 0x5f
        /*0052*/ 	.byte	0x74, 0x6d, 0x61, 0x5f, 0x67, 0x6d, 0x6d, 0x61, 0x5f, 0x73, 0x73, 0x5f, 0x77, 0x61, 0x72, 0x70
        /*0062*/ 	.byte	0x73, 0x70, 0x65, 0x63, 0x69, 0x61, 0x6c, 0x69, 0x7a, 0x65, 0x64, 0x2e, 0x68, 0x70, 0x70, 0x00
	.type		__unnamed_1,@object
	.size		__unnamed_1,(.L_0 - __unnamed_1)
__unnamed_1:
        /*0072*/ 	.byte	0x76, 0x6f, 0x69, 0x64, 0x20, 0x63, 0x75, 0x74, 0x6c, 0x61, 0x73, 0x73, 0x3a, 0x3a, 0x67, 0x65
        /* <DEDUP_REMOVED lines=179> */
        /*0bb2*/ 	.byte	0x65, 0x6e, 0x74, 0x69, 0x74, 0x79, 0x5d, 0x00
.L_0:


//--------------------- .nv.shared._ZN7cutlass13device_kernelINS_4gemm6kernel13GemmUniversalIN4cute5tupleIJiiiiEEENS1_10collective13CollectiveMmaINS1_34MainloopSm90TmaGmmaWarpSpecializedILi2ENS5_IJNS4_1CILi1EEESB_SB_EEENS1_32KernelTmaWarpSpecializedPingpongEEENS5_IJNSA_ILi64EEENSA_ILi256EEESF_EEENS_6half_tENS5_IJlSB_lEEESI_SJ_NS4_8TiledMMAINS4_8MMA_AtomIJNS4_4SM904GMMA26MMA_64x256x16_F32F16F16_SSILNSN_5MajorE0ELSP_0ELNSN_7ScaleInE1ELSQ_1EEEEEENS4_6LayoutISC_NS5_IJNSA_ILi0EEESU_SU_EEEEENS5_IJNS4_10UnderscoreESX_SX_EEEEENS4_13SM90_TMA_LOADENS4_14ComposedLayoutINS4_7SwizzleILi3ELi4ELi3EEENS4_18smem_ptr_flag_bitsILi16EEENST_INS5_IJNSA_ILi8EEESF_EEENS5_IJSF_SB_EEEEEEEvNS4_8identityES10_S1A_vS1B_EENS_8epilogue10collective6detail29Sm90TmaWarpSpecializedAdapterINS1E_15DefaultEpilogueISI_SJ_SJ_NS1D_6thread17LinearCombinationISI_Li1EffLNS1I_9ScaleType4KindE0ELNS_15FloatRoundStyleE2ESI_EENS1_15EpilogueDefaultEEEEEvvEEEEvNT_6ParamsE --------------------------
	.section	.nv.shared._ZN7cutlass13device_kernelINS_4gemm6kernel13GemmUniversalIN4cute5tupleIJiiiiEEENS1_10collective13CollectiveMmaINS1_34MainloopSm90TmaGmmaWarpSpecializedILi2ENS5_IJNS4_1CILi1EEESB_SB_EEENS1_32KernelTmaWarpSpecializedPingpongEEENS5_IJNSA_ILi64EEENSA_ILi256EEESF_EEENS_6half_tENS5_IJlSB_lEEESI_SJ_NS4_8TiledMMAINS4_8MMA_AtomIJNS4_4SM904GMMA26MMA_64x256x16_F32F16F16_SSILNSN_5MajorE0ELSP_0ELNSN_7ScaleInE1ELSQ_1EEEEEENS4_6LayoutISC_NS5_IJNSA_ILi0EEESU_SU_EEEEENS5_IJNS4_10UnderscoreESX_SX_EEEEENS4_13SM90_TMA_LOADENS4_14ComposedLayoutINS4_7SwizzleILi3ELi4ELi3EEENS4_18smem_ptr_flag_bitsILi16EEENST_INS5_IJNSA_ILi8EEESF_EEENS5_IJSF_SB_EEEEEEEvNS4_8identityES10_S1A_vS1B_EENS_8epilogue10collective6detail29Sm90TmaWarpSpecializedAdapterINS1E_15DefaultEpilogueISI_SJ_SJ_NS1D_6thread17LinearCombinationISI_Li1EffLNS1I_9ScaleType4KindE0ELNS_15FloatRoundStyleE2ESI_EENS1_15EpilogueDefaultEEEEEvvEEEEvNT_6ParamsE,"aw",@nobits
	.sectionflags	@""
	.align	16
	.zero		1024


//--------------------- .nv.shared.reserved.0     --------------------------
	.section	.nv.shared.reserved.0,"aw",@nobits
	.weak		__nv_reservedSMEM_offset_0_alias
	.size		__nv_reservedSMEM_offset_0_alias, 0, 0
	.other		__nv_reservedSMEM_offset_0_alias,@"STO_CUDA_RESERVED_SHARED STV_DEFAULT"
__nv_reservedSMEM_offset_0_alias:
	.zero		0


//--------------------- .nv.global                --------------------------
	.section	.nv.global,"aw",@nobits
.nv.global:
	.type		_ZN40_INTERNAL_f2ffd359_4_k_cu_9ea57bd7_270614cute1_E,@object
	.size		_ZN40_INTERNAL_f2ffd359_4_k_cu_9ea57bd7_270614cute1_E,(_ZN40_INTERNAL_f2ffd359_4_k_cu_9ea57bd7_270614cuda3std3__45__cpo6cbeginE - _ZN40_INTERNAL_f2ffd359_4_k_cu_9ea57bd7_270614cute1_E)
_ZN40_INTERNAL_f2ffd359_4_k_cu_9ea57bd7_270614cute1_E:
	.zero		1
	.type		_ZN40_INTERNAL_f2ffd359_4_k_cu_9ea57bd7_270614cuda3std3__45__cpo6cbeginE,@object
	.size		_ZN40_INTERNAL_f2ffd359_4_k_cu_9ea57bd7_270614cuda3std3__45__cpo6cbeginE,(_ZN40_INTERNAL_f2ffd359_4_k_cu_9ea57bd7_270614cuda3std3__48in_placeE - _ZN40_INTERNAL_f2ffd359_4_k_cu_9ea57bd7_270614cuda3std3__45__cpo6cbeginE)
_ZN40_INTERNAL_f2ffd359_4_k_cu_9ea57bd7_270614cuda3std3__45__cpo6cbeginE:
	.zero		1
	.type		_ZN40_INTERNAL_f2ffd359_4_k_cu_9ea57bd7_270614cuda3std3__48in_placeE,@object
	.size		_ZN40_INTERNAL_f2ffd359_4_k_cu_9ea57bd7_270614cuda3std3__48in_placeE,(_ZN40_INTERNAL_f2ffd359_4_k_cu_9ea57bd7_270614cuda3std6ranges3__45__cpo9iter_moveE - _ZN40_INTERNAL_f2ffd359_4_k_cu_9ea57bd7_270614cuda3std3__48in_placeE)
_ZN40_INTERNAL_f2ffd359_4_k_cu_9ea57bd7_270614cuda3std3__48in_placeE:
	.zero		1
	.type		_ZN40_INTERNAL_f2ffd359_4_k_cu_9ea57bd7_270614cuda3std6ranges3__45__cpo9iter_moveE,@object
	.size		_ZN40_INTERNAL_f2ffd359_4_k_cu_9ea57bd7_270614cuda3std6ranges3__45__cpo9iter_moveE,(_ZN40_INTERNAL_f2ffd359_4_k_cu_9ea57bd7_270614cuda3std3__45__cpo5beginE - _ZN40_INTERNAL_f2ffd359_4_k_cu_9ea57bd7_270614cuda3std6ranges3__45__cpo9iter_moveE)
_ZN40_INTERNAL_f2ffd359_4_k_cu_9ea57bd7_270614cuda3std6ranges3__45__cpo9iter_moveE:
	.zero		1
	.type		_ZN40_INTERNAL_f2ffd359_4_k_cu_9ea57bd7_270614cuda3std3__45__cpo5beginE,@object
	.size		_ZN40_INTERNAL_f2ffd359_4_k_cu_9ea57bd7_270614cuda3std3__45__cpo5beginE,(_ZN40_INTERNAL_f2ffd359_4_k_cu_9ea57bd7_270614cuda3std3__442_GLOBAL__N__f2ffd359_4_k_cu_9ea57bd7_270616ignoreE - _ZN40_INTERNAL_f2ffd359_4_k_cu_9ea57bd7_270614cuda3std3__45__cpo5beginE)
_ZN40_INTERNAL_f2ffd359_4_k_cu_9ea57bd7_270614cuda3std3__45__cpo5beginE:
	.zero		1
	.type		_ZN40_INTERNAL_f2ffd359_4_k_cu_9ea57bd7_270614cuda3std3__442_GLOBAL__N__f2ffd359_4_k_cu_9ea57bd7_270616ignoreE,@object
	.size		_ZN40_INTERNAL_f2ffd359_4_k_cu_9ea57bd7_270614cuda3std3__442_GLOBAL__N__f2ffd359_4_k_cu_9ea57bd7_270616ignoreE,(_ZN40_INTERNAL_f2ffd359_4_k_cu_9ea57bd7_270614cute7productE - _ZN40_INTERNAL_f2ffd359_4_k_cu_9ea57bd7_270614cuda3std3__442_GLOBAL__N__f2ffd359_4_k_cu_9ea57bd7_270616ignoreE)
_ZN40_INTERNAL_f2ffd359_4_k_cu_9ea57bd7_270614cuda3std3__442_GLOBAL__N__f2ffd359_4_k_cu_9ea57bd7_270616ignoreE:
	.zero		1
	.type		_ZN40_INTERNAL_f2ffd359_4_k_cu_9ea57bd7_270614cute7productE,@object
	.size		_ZN40_INTERNAL_f2ffd359_4_k_cu_9ea57bd7_270614cute7productE,(_ZN40_INTERNAL_f2ffd359_4_k_cu_9ea57bd7_270614cuda3std3__45__cpo3endE - _ZN40_INTERNAL_f2ffd359_4_k_cu_9ea57bd7_270614cute7productE)
_ZN40_INTERNAL_f2ffd359_4_k_cu_9ea57bd7_270614cute7productE:
	.zero		1
	.type		_ZN40_INTERNAL_f2ffd359_4_k_cu_9ea57bd7_270614cuda3std3__45__cpo3endE,@object
	.size		_ZN40_INTERNAL_f2ffd359_4_k_cu_9ea57bd7_270614cuda3std3__45__cpo3endE,(_ZN40_INTERNAL_f2ffd359_4_k_cu_9ea57bd7_270614cuda3std3__419piecewise_constructE - _ZN40_INTERNAL_f2ffd359_4_k_cu_9ea57bd7_270614cuda3std3__45__cpo3endE)
_ZN40_INTERNAL_f2ffd359_4_k_cu_9ea57bd7_270614cuda3std3__45__cpo3endE:
	.zero		1
	.type		_ZN40_INTERNAL_f2ffd359_4_k_cu_9ea57bd7_270614cuda3std3__419piecewise_constructE,@object
	.size		_ZN40_INTERNAL_f2ffd359_4_k_cu_9ea57bd7_270614cuda3std3__419piecewise_constructE,(_ZN40_INTERNAL_f2ffd359_4_k_cu_9ea57bd7_270614cuda3std3__45__cpo4cendE - _ZN40_INTERNAL_f2ffd359_4_k_cu_9ea57bd7_270614cuda3std3__419piecewise_constructE)
_ZN40_INTERNAL_f2ffd359_4_k_cu_9ea57bd7_270614cuda3std3__419piecewise_constructE:
	.zero		1
	.type		_ZN40_INTERNAL_f2ffd359_4_k_cu_9ea57bd7_270614cuda3std3__45__cpo4cendE,@object
	.size		_ZN40_INTERNAL_f2ffd359_4_k_cu_9ea57bd7_270614cuda3std3__45__cpo4cendE,(_ZN40_INTERNAL_f2ffd359_4_k_cu_9ea57bd7_270614cuda3std6ranges3__45__cpo4swapE - _ZN40_INTERNAL_f2ffd359_4_k_cu_9ea57bd7_270614cuda3std3__45__cpo4cendE)
_ZN40_INTERNAL_f2ffd359_4_k_cu_9ea57bd7_270614cuda3std3__45__cpo4cendE:
	.zero		1
	.type		_ZN40_INTERNAL_f2ffd359_4_k_cu_9ea57bd7_270614cuda3std6ranges3__45__cpo4swapE,@object
	.size		_ZN40_INTERNAL_f2ffd359_4_k_cu_9ea57bd7_270614cuda3std6ranges3__45__cpo4swapE,(.L_8 - _ZN40_INTERNAL_f2ffd359_4_k_cu_9ea57bd7_270614cuda3std6ranges3__45__cpo4swapE)
_ZN40_INTERNAL_f2ffd359_4_k_cu_9ea57bd7_270614cuda3std6ranges3__45__cpo4swapE:
	.zero		1
.L_8:


//--------------------- .nv.constant0._ZN7cutlass13device_kernelINS_4gemm6kernel13GemmUniversalIN4cute5tupleIJiiiiEEENS1_10collective13CollectiveMmaINS1_34MainloopSm90TmaGmmaWarpSpecializedILi2ENS5_IJNS4_1CILi1EEESB_SB_EEENS1_32KernelTmaWarpSpecializedPingpongEEENS5_IJNSA_ILi64EEENSA_ILi256EEESF_EEENS_6half_tENS5_IJlSB_lEEESI_SJ_NS4_8TiledMMAINS4_8MMA_AtomIJNS4_4SM904GMMA26MMA_64x256x16_F32F16F16_SSILNSN_5MajorE0ELSP_0ELNSN_7ScaleInE1ELSQ_1EEEEEENS4_6LayoutISC_NS5_IJNSA_ILi0EEESU_SU_EEEEENS5_IJNS4_10UnderscoreESX_SX_EEEEENS4_13SM90_TMA_LOADENS4_14ComposedLayoutINS4_7SwizzleILi3ELi4ELi3EEENS4_18smem_ptr_flag_bitsILi16EEENST_INS5_IJNSA_ILi8EEESF_EEENS5_IJSF_SB_EEEEEEEvNS4_8identityES10_S1A_vS1B_EENS_8epilogue10collective6detail29Sm90TmaWarpSpecializedAdapterINS1E_15DefaultEpilogueISI_SJ_SJ_NS1D_6thread17LinearCombinationISI_Li1EffLNS1I_9ScaleType4KindE0ELNS_15FloatRoundStyleE2ESI_EENS1_15EpilogueDefaultEEEEEvvEEEEvNT_6ParamsE --------------------------
	.section	.nv.constant0._ZN7cutlass13device_kernelINS_4gemm6kernel13GemmUniversalIN4cute5tupleIJiiiiEEENS1_10collective13CollectiveMmaINS1_34MainloopSm90TmaGmmaWarpSpecializedILi2ENS5_IJNS4_1CILi1EEESB_SB_EEENS1_32KernelTmaWarpSpecializedPingpongEEENS5_IJNSA_ILi64EEENSA_ILi256EEESF_EEENS_6half_tENS5_IJlSB_lEEESI_SJ_NS4_8TiledMMAINS4_8MMA_AtomIJNS4_4SM904GMMA26MMA_64x256x16_F32F16F16_SSILNSN_5MajorE0ELSP_0ELNSN_7ScaleInE1ELSQ_1EEEEEENS4_6LayoutISC_NS5_IJNSA_ILi0EEESU_SU_EEEEENS5_IJNS4_10UnderscoreESX_SX_EEEEENS4_13SM90_TMA_LOADENS4_14ComposedLayoutINS4_7SwizzleILi3ELi4ELi3EEENS4_18smem_ptr_flag_bitsILi16EEENST_INS5_IJNSA_ILi8EEESF_EEENS5_IJSF_SB_EEEEEEEvNS4_8identityES10_S1A_vS1B_EENS_8epilogue10collective6detail29Sm90TmaWarpSpecializedAdapterINS1E_15DefaultEpilogueISI_SJ_SJ_NS1D_6thread17LinearCombinationISI_Li1EffLNS1I_9ScaleType4KindE0ELNS_15FloatRoundStyleE2ESI_EENS1_15EpilogueDefaultEEEEEvvEEEEvNT_6ParamsE,"a",@progbits
	.sectionflags	@""
	.align	4
.nv.constant0._ZN7cutlass13device_kernelINS_4gemm6kernel13GemmUniversalIN4cute5tupleIJiiiiEEENS1_10collective13CollectiveMmaINS1_34MainloopSm90TmaGmmaWarpSpecializedILi2ENS5_IJNS4_1CILi1EEESB_SB_EEENS1_32KernelTmaWarpSpecializedPingpongEEENS5_IJNSA_ILi64EEENSA_ILi256EEESF_EEENS_6half_tENS5_IJlSB_lEEESI_SJ_NS4_8TiledMMAINS4_8MMA_AtomIJNS4_4SM904GMMA26MMA_64x256x16_F32F16F16_SSILNSN_5MajorE0ELSP_0ELNSN_7ScaleInE1ELSQ_1EEEEEENS4_6LayoutISC_NS5_IJNSA_ILi0EEESU_SU_EEEEENS5_IJNS4_10UnderscoreESX_SX_EEEEENS4_13SM90_TMA_LOADENS4_14ComposedLayoutINS4_7SwizzleILi3ELi4ELi3EEENS4_18smem_ptr_flag_bitsILi16EEENST_INS5_IJNSA_ILi8EEESF_EEENS5_IJSF_SB_EEEEEEEvNS4_8identityES10_S1A_vS1B_EENS_8epilogue10collective6detail29Sm90TmaWarpSpecializedAdapterINS1E_15DefaultEpilogueISI_SJ_SJ_NS1D_6thread17LinearCombinationISI_Li1EffLNS1I_9ScaleType4KindE0ELNS_15FloatRoundStyleE2ESI_EENS1_15EpilogueDefaultEEEEEvvEEEEvNT_6ParamsE:
	.zero		1664


//--------------------- SYMBOLS --------------------------

	.type		.nv.reservedSmem.offset0,@object
	.size		.nv.reservedSmem.offset0,0x4
	.type		__assertfail,@function
